	.target	sm_80

	.elftype	@"ET_EXEC"


//--------------------- .note.nv.tkinfo           --------------------------
	.section	.note.nv.tkinfo,"",@"SHT_NOTE"
	.sectionflags	@"SHF_NOTE_NV_TKINFO"
	.tkinfo
        /*0018*/ 	.word	0x00000002
        /*0030*/ 	.string	""
        /*0030*/ 	.string	"ptxas"
        /*0030*/ 	.string	"Cuda compilation tools, release 13.0, V13.0.88"
        /*0030*/ 	.string	"Build cuda_13.0.r13.0/compiler.36424714_0"
        /*0030*/ 	.string	"-v  -suppress-debug-info  -lineinfo  -arch sm_80 "



//--------------------- .note.nv.cuinfo           --------------------------
	.section	.note.nv.cuinfo,"",@"SHT_NOTE"
	.sectionflags	@"SHF_NOTE_NV_CUINFO"
        /*0018*/ 	.short	0x0002
        /*001a*/ 	.short	0x0050
        /*001c*/ 	.short	0x0082
	.zero		2


//--------------------- .nv.info                  --------------------------
	.section	.nv.info,"",@"SHT_CUDA_INFO"
	.align	4


	//----- nvinfo : EIATTR_REGCOUNT
	.align		4
        /*0000*/ 	.byte	0x04, 0x2f
        /*0002*/ 	.short	(.L_1 - .L_0)
	.align		4
.L_0:
        /*0004*/ 	.word	index@(matmul_kernel)
        /*0008*/ 	.word	0x000000ff


	//----- nvinfo : EIATTR_FRAME_SIZE
	.align		4
.L_1:
        /*000c*/ 	.byte	0x04, 0x11
        /*000e*/ 	.short	(.L_3 - .L_2)
	.align		4
.L_2:
        /*0010*/ 	.word	index@(matmul_kernel)
        /*0014*/ 	.word	0x00000008


	//----- nvinfo : EIATTR_MIN_STACK_SIZE
	.align		4
.L_3:
        /*0018*/ 	.byte	0x04, 0x12
        /*001a*/ 	.short	(.L_5 - .L_4)
	.align		4
.L_4:
        /*001c*/ 	.word	index@(matmul_kernel)
        /*0020*/ 	.word	0x00000008
.L_5:


//--------------------- .nv.info.matmul_kernel    --------------------------
	.section	.nv.info.matmul_kernel,"",@"SHT_CUDA_INFO"
	.sectionflags	@""
	.align	4


	//----- nvinfo : EIATTR_CUDA_API_VERSION
	.align		4
        /*0000*/ 	.byte	0x04, 0x37
        /*0002*/ 	.short	(.L_7 - .L_6)
.L_6:
        /*0004*/ 	.word	0x00000082


	//----- nvinfo : EIATTR_SW2861232_WAR
	.align		4
.L_7:
        /*0008*/ 	.byte	0x01, 0x35
	.zero		2


	//----- nvinfo : EIATTR_PARAM_CBANK
	.align		4
        /*000c*/ 	.byte	0x04, 0x0a
        /*000e*/ 	.short	(.L_9 - .L_8)
	.align		4
.L_8:
        /*0010*/ 	.word	index@(.nv.constant0.matmul_kernel)
        /*0014*/ 	.short	0x0160
        /*0016*/ 	.short	0x0050


	//----- nvinfo : EIATTR_CBANK_PARAM_SIZE
	.align		4
.L_9:
        /*0018*/ 	.byte	0x03, 0x19
        /*001a*/ 	.short	0x0050


	//----- nvinfo : EIATTR_KPARAM_INFO
	.align		4
        /*001c*/ 	.byte	0x04, 0x17
        /*001e*/ 	.short	(.L_11 - .L_10)
.L_10:
        /*0020*/ 	.word	0x00000000
        /*0024*/ 	.short	0x000d
        /*0026*/ 	.short	0x0048
        /*0028*/ 	.byte	0x00, 0xf4, 0x21, 0x00


	//----- nvinfo : EIATTR_KPARAM_INFO
	.align		4
.L_11:
        /*002c*/ 	.byte	0x04, 0x17
        /*002e*/ 	.short	(.L_13 - .L_12)
.L_12:
        /*0030*/ 	.word	0x00000000
        /*0034*/ 	.short	0x000c
        /*0036*/ 	.short	0x0040
        /*0038*/ 	.byte	0x00, 0xf4, 0x21, 0x00


	//----- nvinfo : EIATTR_KPARAM_INFO
	.align		4
.L_13:
        /*003c*/ 	.byte	0x04, 0x17
        /*003e*/ 	.short	(.L_15 - .L_14)
.L_14:
        /*0040*/ 	.word	0x00000000
        /*0044*/ 	.short	0x000b
        /*0046*/ 	.short	0x0038
        /*0048*/ 	.byte	0x00, 0xf0, 0x11, 0x00


	//----- nvinfo : EIATTR_KPARAM_INFO
	.align		4
.L_15:
        /*004c*/ 	.byte	0x04, 0x17
        /*004e*/ 	.short	(.L_17 - .L_16)
.L_16:
        /*0050*/ 	.word	0x00000000
        /*0054*/ 	.short	0x000a
        /*0056*/ 	.short	0x0034
        /*0058*/ 	.byte	0x00, 0xf0, 0x11, 0x00


	//----- nvinfo : EIATTR_KPARAM_INFO
	.align		4
.L_17:
        /*005c*/ 	.byte	0x04, 0x17
        /*005e*/ 	.short	(.L_19 - .L_18)
.L_18:
        /*0060*/ 	.word	0x00000000
        /*0064*/ 	.short	0x0009
        /*0066*/ 	.short	0x0030
        /*0068*/ 	.byte	0x00, 0xf0, 0x11, 0x00


	//----- nvinfo : EIATTR_KPARAM_INFO
	.align		4
.L_19:
        /*006c*/ 	.byte	0x04, 0x17
        /*006e*/ 	.short	(.L_21 - .L_20)
.L_20:
        /*0070*/ 	.word	0x00000000
        /*0074*/ 	.short	0x0008
        /*0076*/ 	.short	0x002c
        /*0078*/ 	.byte	0x00, 0xf0, 0x11, 0x00


	//----- nvinfo : EIATTR_KPARAM_INFO
	.align		4
.L_21:
        /*007c*/ 	.byte	0x04, 0x17
        /*007e*/ 	.short	(.L_23 - .L_22)
.L_22:
        /*0080*/ 	.word	0x00000000
        /*0084*/ 	.short	0x0007
        /*0086*/ 	.short	0x0028
        /*0088*/ 	.byte	0x00, 0xf0, 0x11, 0x00


	//----- nvinfo : EIATTR_KPARAM_INFO
	.align		4
.L_23:
        /*008c*/ 	.byte	0x04, 0x17
        /*008e*/ 	.short	(.L_25 - .L_24)
.L_24:
        /*0090*/ 	.word	0x00000000
        /*0094*/ 	.short	0x0006
        /*0096*/ 	.short	0x0024
        /*0098*/ 	.byte	0x00, 0xf0, 0x11, 0x00


	//----- nvinfo : EIATTR_KPARAM_INFO
	.align		4
.L_25:
        /*009c*/ 	.byte	0x04, 0x17
        /*009e*/ 	.short	(.L_27 - .L_26)
.L_26:
        /*00a0*/ 	.word	0x00000000
        /*00a4*/ 	.short	0x0005
        /*00a6*/ 	.short	0x0020
        /*00a8*/ 	.byte	0x00, 0xf0, 0x11, 0x00


	//----- nvinfo : EIATTR_KPARAM_INFO
	.align		4
.L_27:
        /*00ac*/ 	.byte	0x04, 0x17
        /*00ae*/ 	.short	(.L_29 - .L_28)
.L_28:
        /*00b0*/ 	.word	0x00000000
        /*00b4*/ 	.short	0x0004
        /*00b6*/ 	.short	0x001c
        /*00b8*/ 	.byte	0x00, 0xf0, 0x11, 0x00


	//----- nvinfo : EIATTR_KPARAM_INFO
	.align		4
.L_29:
        /*00bc*/ 	.byte	0x04, 0x17
        /*00be*/ 	.short	(.L_31 - .L_30)
.L_30:
        /*00c0*/ 	.word	0x00000000
        /*00c4*/ 	.short	0x0003
        /*00c6*/ 	.short	0x0018
        /*00c8*/ 	.byte	0x00, 0xf0, 0x11, 0x00


	//----- nvinfo : EIATTR_KPARAM_INFO
	.align		4
.L_31:
        /*00cc*/ 	.byte	0x04, 0x17
        /*00ce*/ 	.short	(.L_33 - .L_32)
.L_32:
        /*00d0*/ 	.word	0x00000000
        /*00d4*/ 	.short	0x0002
        /*00d6*/ 	.short	0x0010
        /*00d8*/ 	.byte	0x00, 0xf4, 0x21, 0x00


	//----- nvinfo : EIATTR_KPARAM_INFO
	.align		4
.L_33:
        /*00dc*/ 	.byte	0x04, 0x17
        /*00de*/ 	.short	(.L_35 - .L_34)
.L_34:
        /*00e0*/ 	.word	0x00000000
        /*00e4*/ 	.short	0x0001
        /*00e6*/ 	.short	0x0008
        /*00e8*/ 	.byte	0x00, 0xf4, 0x21, 0x00


	//----- nvinfo : EIATTR_KPARAM_INFO
	.align		4
.L_35:
        /*00ec*/ 	.byte	0x04, 0x17
        /*00ee*/ 	.short	(.L_37 - .L_36)
.L_36:
        /*00f0*/ 	.word	0x00000000
        /*00f4*/ 	.short	0x0000
        /*00f6*/ 	.short	0x0000
        /*00f8*/ 	.byte	0x00, 0xf4, 0x21, 0x00


	//----- nvinfo : EIATTR_MAXREG_COUNT
	.align		4
.L_37:
        /*00fc*/ 	.byte	0x03, 0x1b
        /*00fe*/ 	.short	0x00ff


	//----- nvinfo : EIATTR_NUM_BARRIERS
	.align		4
        /*0100*/ 	.byte	0x02, 0x4c
        /*0102*/ 	.byte	0x01
	.zero		1


	//----- nvinfo : EIATTR_ANNOTATIONS
	.align		4
        /*0104*/ 	.byte	0x04, 0x55
        /*0106*/ 	.short	(.L_39 - .L_38)


	//   ....[0]....
.L_38:
        /*0108*/ 	.word	0x00000001
        /*010c*/ 	.byte	0xd0, 0x09, 0x00, 0x00, 0x01, 0x00, 0x00, 0x00, 0xc0, 0x28, 0x00, 0x00, 0x01, 0x00, 0x00, 0x00
        /*011c*/ 	.byte	0xb0, 0x66, 0x00, 0x00


	//----- nvinfo : EIATTR_MERCURY_ISA_VERSION
	.align		4
.L_39:
        /*0120*/ 	.byte	0x03, 0x5f
        /*0122*/ 	.short	0x0000


	//----- nvinfo : EIATTR_EXIT_INSTR_OFFSETS
	.align		4
        /*0124*/ 	.byte	0x04, 0x1c
        /*0126*/ 	.short	(.L_41 - .L_40)


	//   ....[0]....
.L_40:
        /*0128*/ 	.word	0x00007430


	//   ....[1]....
        /*012c*/ 	.word	0x00007460


	//----- nvinfo : EIATTR_REQNTID
	.align		4
.L_41:
        /*0130*/ 	.byte	0x04, 0x10
        /*0132*/ 	.short	(.L_43 - .L_42)
.L_42:
        /*0134*/ 	.word	0x00000100
        /*0138*/ 	.word	0x00000001
        /*013c*/ 	.word	0x00000001
.L_43:


//--------------------- .nv.callgraph             --------------------------
	.section	.nv.callgraph,"",@"SHT_CUDA_CALLGRAPH"
	.align	4
	.sectionentsize	8
	.align		4
        /*0000*/ 	.word	0x00000000
	.align		4
        /*0004*/ 	.word	0xffffffff
	.align		4
        /*0008*/ 	.word	0x00000000
	.align		4
        /*000c*/ 	.word	0xfffffffe
	.align		4
        /*0010*/ 	.word	0x00000000
	.align		4
        /*0014*/ 	.word	0xfffffffd
	.align		4
        /*0018*/ 	.word	0x00000000
	.align		4
        /*001c*/ 	.word	0xfffffffc


//--------------------- .nv.rel.action            --------------------------
	.section	.nv.rel.action,"",@"SHT_CUDA_RELOCINFO"
	.align	8
	.sectionentsize	8
        /*0000*/ 	.byte	0x73, 0x00, 0x00, 0x00, 0x00, 0x00, 0x00, 0x00, 0x00, 0x00, 0x00, 0x11, 0x25, 0x00, 0x05, 0x36


//--------------------- .nv.constant0.matmul_kernel --------------------------
	.section	.nv.constant0.matmul_kernel,"a",@progbits
	.sectionflags	@""
	.align	4
.nv.constant0.matmul_kernel:
	.zero		432


//--------------------- .text.matmul_kernel       --------------------------
	.section	.text.matmul_kernel,"ax",@progbits
	.sectioninfo	@"SHI_REGISTERS=255"
	.align	128
        .global         matmul_kernel
        .type           matmul_kernel,@function
        .size           matmul_kernel,(.L_x_5 - matmul_kernel)
        .other          matmul_kernel,@"STO_CUDA_ENTRY STV_DEFAULT"
matmul_kernel:
.text.matmul_kernel:
[----:B------:R-:W-:Y:S02]  /*0000*/  IMAD.MOV.U32 R1, RZ, RZ, c[0x0][0x28] ;  /* 0x00000a00ff017624 */ /* 0x000fe400078e00ff */
[----:B------:R-:W-:Y:S01]  /*0010*/  IMAD.MOV.U32 R0, RZ, RZ, c[0x0][0x17c] ;  /* 0x00005f00ff007624 */ /* 0x000fe200078e00ff */
[----:B------:R-:W0:Y:S01]  /*0020*/  S2R R5, SR_CTAID.X ;  /* 0x0000000000057919 */ /* 0x000e220000002500 */
[----:B------:R-:W-:Y:S01]  /*0030*/  ULDC UR4, c[0x0][0x180] ;  /* 0x0000600000047ab9 */ /* 0x000fe20000000800 */
[----:B------:R-:W-:Y:S01]  /*0040*/  IADD3 R1, R1, -0x8, RZ ;  /* 0xfffffff801017810 */ /* 0x000fe20007ffe0ff */
[----:B------:R-:W-:Y:S01]  /*0050*/  ULDC.64 UR6, c[0x0][0x118] ;  /* 0x0000460000067ab9 */ /* 0x000fe20000000a00 */
[----:B------:R-:W-:Y:S01]  /*0060*/  IADD3 R0, R0, 0x3f, RZ ;  /* 0x0000003f00007810 */ /* 0x000fe20007ffe0ff */
[----:B------:R-:W1:Y:S03]  /*0070*/  S2R R99, SR_TID.X ;  /* 0x0000000000637919 */ /* 0x000e660000002100 */
[----:B------:R-:W-:-:S04]  /*0080*/  SHF.R.S32.HI R3, RZ, 0x1f, R0 ;  /* 0x0000001fff037819 */ /* 0x000fc80000011400 */
[----:B------:R-:W-:-:S04]  /*0090*/  LEA.HI R3, R3, R0, RZ, 0x6 ;  /* 0x0000000003037211 */ /* 0x000fc800078f30ff */
[----:B------:R-:W-:-:S05]  /*00a0*/  SHF.R.S32.HI R3, RZ, 0x6, R3 ;  /* 0x00000006ff037819 */ /* 0x000fca0000011403 */
[----:B------:R-:W-:Y:S01]  /*00b0*/  IMAD.SHL.U32 R4, R3, 0x8, RZ ;  /* 0x0000000803047824 */ /* 0x000fe200078e00ff */
[----:B0-----:R-:W-:-:S04]  /*00c0*/  IABS R8, R5 ;  /* 0x0000000500087213 */ /* 0x001fc80000000000 */
[-C--:B------:R-:W-:Y:S02]  /*00d0*/  IABS R7, R4.reuse ;  /* 0x0000000400077213 */ /* 0x080fe40000000000 */
[----:B------:R-:W-:Y:S02]  /*00e0*/  IABS R10, R4 ;  /* 0x00000004000a7213 */ /* 0x000fe40000000000 */
[----:B------:R-:W0:Y:S01]  /*00f0*/  I2F.RP R0, R7 ;  /* 0x0000000700007306 */ /* 0x000e220000209400 */
[----:B-1----:R-:W-:-:S07]  /*0100*/  LOP3.LUT R98, R99, 0x7f, RZ, 0xc0, !PT ;  /* 0x0000007f63627812 */ /* 0x002fce00078ec0ff */
[----:B0-----:R-:W0:Y:S02]  /*0110*/  MUFU.RCP R0, R0 ;  /* 0x0000000000007308 */ /* 0x001e240000001000 */
[----:B0-----:R-:W-:Y:S01]  /*0120*/  IADD3 R2, R0, 0xffffffe, RZ ;  /* 0x0ffffffe00027810 */ /* 0x001fe20007ffe0ff */
[----:B------:R-:W-:-:S05]  /*0130*/  IMAD.MOV R0, RZ, RZ, -R10 ;  /* 0x000000ffff007224 */ /* 0x000fca00078e0a0a */
[----:B------:R0:W1:Y:S02]  /*0140*/  F2I.FTZ.U32.TRUNC.NTZ R3, R2 ;  /* 0x0000000200037305 */ /* 0x000064000021f000 */
[----:B0-----:R-:W-:Y:S02]  /*0150*/  IMAD.MOV.U32 R2, RZ, RZ, RZ ;  /* 0x000000ffff027224 */ /* 0x001fe400078e00ff */
[----:B-1----:R-:W-:-:S04]  /*0160*/  IMAD.MOV R6, RZ, RZ, -R3 ;  /* 0x000000ffff067224 */ /* 0x002fc800078e0a03 */
[----:B------:R-:W-:Y:S02]  /*0170*/  IMAD R9, R6, R7, RZ ;  /* 0x0000000706097224 */ /* 0x000fe400078e02ff */
[----:B------:R-:W-:Y:S02]  /*0180*/  IMAD.MOV.U32 R6, RZ, RZ, R8 ;  /* 0x000000ffff067224 */ /* 0x000fe400078e0008 */
[----:B------:R-:W-:-:S06]  /*0190*/  IMAD.HI.U32 R3, R3, R9, R2 ;  /* 0x0000000903037227 */ /* 0x000fcc00078e0002 */
[----:B------:R-:W-:-:S04]  /*01a0*/  IMAD.HI.U32 R3, R3, R6, RZ ;  /* 0x0000000603037227 */ /* 0x000fc800078e00ff */
[----:B------:R-:W-:-:S05]  /*01b0*/  IMAD R0, R3, R0, R6 ;  /* 0x0000000003007224 */ /* 0x000fca00078e0206 */
[----:B------:R-:W-:-:S13]  /*01c0*/  ISETP.GT.U32.AND P1, PT, R7, R0, PT ;  /* 0x000000000700720c */ /* 0x000fda0003f24070 */
[----:B------:R-:W-:Y:S01]  /*01d0*/  @!P1 IMAD.IADD R0, R0, 0x1, -R7 ;  /* 0x0000000100009824 */ /* 0x000fe200078e0a07 */
[----:B------:R-:W-:Y:S02]  /*01e0*/  @!P1 IADD3 R3, R3, 0x1, RZ ;  /* 0x0000000103039810 */ /* 0x000fe40007ffe0ff */
[----:B------:R-:W-:Y:S02]  /*01f0*/  ISETP.NE.AND P1, PT, R4, RZ, PT ;  /* 0x000000ff0400720c */ /* 0x000fe40003f25270 */
[----:B------:R-:W-:Y:S02]  /*0200*/  ISETP.GE.U32.AND P0, PT, R0, R7, PT ;  /* 0x000000070000720c */ /* 0x000fe40003f06070 */
[----:B------:R-:W-:-:S04]  /*0210*/  LOP3.LUT R0, R5, R4, RZ, 0x3c, !PT ;  /* 0x0000000405007212 */ /* 0x000fc800078e3cff */
[----:B------:R-:W-:Y:S01]  /*0220*/  ISETP.GE.AND P2, PT, R0, RZ, PT ;  /* 0x000000ff0000720c */ /* 0x000fe20003f46270 */
[----:B------:R-:W-:-:S05]  /*0230*/  IMAD.MOV.U32 R0, RZ, RZ, c[0x0][0x178] ;  /* 0x00005e00ff007624 */ /* 0x000fca00078e00ff */
[----:B------:R-:W-:Y:S02]  /*0240*/  IADD3 R0, R0, 0x7f, RZ ;  /* 0x0000007f00007810 */ /* 0x000fe40007ffe0ff */
[----:B------:R-:W-:-:S05]  /*0250*/  @P0 IADD3 R3, R3, 0x1, RZ ;  /* 0x0000000103030810 */ /* 0x000fca0007ffe0ff */
[----:B------:R-:W-:Y:S01]  /*0260*/  IMAD.MOV.U32 R2, RZ, RZ, R3 ;  /* 0x000000ffff027224 */ /* 0x000fe200078e0003 */
[----:B------:R-:W-:-:S03]  /*0270*/  SHF.R.S32.HI R3, RZ, 0x1f, R0 ;  /* 0x0000001fff037819 */ /* 0x000fc60000011400 */
[----:B------:R-:W-:Y:S01]  /*0280*/  @!P2 IMAD.MOV R2, RZ, RZ, -R2 ;  /* 0x000000ffff02a224 */ /* 0x000fe200078e0a02 */
[----:B------:R-:W-:Y:S02]  /*0290*/  @!P1 LOP3.LUT R2, RZ, R4, RZ, 0x33, !PT ;  /* 0x00000004ff029212 */ /* 0x000fe400078e33ff */
[----:B------:R-:W-:-:S03]  /*02a0*/  LEA.HI R3, R3, R0, RZ, 0x7 ;  /* 0x0000000003037211 */ /* 0x000fc600078f38ff */
[----:B------:R-:W-:Y:S02]  /*02b0*/  IMAD.SHL.U32 R6, R2, 0x8, RZ ;  /* 0x0000000802067824 */ /* 0x000fe400078e00ff */
[----:B------:R-:W-:-:S03]  /*02c0*/  IMAD.MOV R2, RZ, RZ, -R2 ;  /* 0x000000ffff027224 */ /* 0x000fc600078e0a02 */
[----:B------:R-:W-:Y:S01]  /*02d0*/  LEA.HI.SX32 R3, R3, -R6, 0x19 ;  /* 0x8000000603037211 */ /* 0x000fe200078fcaff */
[----:B------:R-:W-:-:S03]  /*02e0*/  IMAD R11, R4, R2, R5 ;  /* 0x00000002040b7224 */ /* 0x000fc600078e0205 */
[----:B------:R-:W-:Y:S02]  /*02f0*/  IMNMX R10, R3, 0x8, PT ;  /* 0x00000008030a7817 */ /* 0x000fe40003800200 */
[----:B------:R-:W-:Y:S02]  /*0300*/  IABS R9, R11 ;  /* 0x0000000b00097213 */ /* 0x000fe40000000000 */
[-C--:B------:R-:W-:Y:S02]  /*0310*/  IABS R7, R10.reuse ;  /* 0x0000000a00077213 */ /* 0x080fe40000000000 */
[----:B------:R-:W-:Y:S02]  /*0320*/  IABS R4, R10 ;  /* 0x0000000a00047213 */ /* 0x000fe40000000000 */
[----:B------:R-:W0:Y:S08]  /*0330*/  I2F.RP R0, R7 ;  /* 0x0000000700007306 */ /* 0x000e300000209400 */
[----:B0-----:R-:W0:Y:S02]  /*0340*/  MUFU.RCP R0, R0 ;  /* 0x0000000000007308 */ /* 0x001e240000001000 */
[----:B0-----:R-:W-:Y:S01]  /*0350*/  IADD3 R3, R0, 0xffffffe, RZ ;  /* 0x0ffffffe00037810 */ /* 0x001fe20007ffe0ff */
[----:B------:R-:W-:-:S05]  /*0360*/  IMAD.MOV R0, RZ, RZ, -R4 ;  /* 0x000000ffff007224 */ /* 0x000fca00078e0a04 */
[----:B------:R-:W0:Y:S02]  /*0370*/  F2I.FTZ.U32.TRUNC.NTZ R3, R3 ;  /* 0x0000000300037305 */ /* 0x000e24000021f000 */
[----:B0-----:R-:W-:-:S04]  /*0380*/  IMAD.MOV R8, RZ, RZ, -R3 ;  /* 0x000000ffff087224 */ /* 0x001fc800078e0a03 */
[----:B------:R-:W-:Y:S02]  /*0390*/  IMAD.MOV.U32 R2, RZ, RZ, R8 ;  /* 0x000000ffff027224 */ /* 0x000fe400078e0008 */
[----:B------:R-:W-:Y:S02]  /*03a0*/  IMAD.MOV.U32 R8, RZ, RZ, c[0x0][0x180] ;  /* 0x00006000ff087624 */ /* 0x000fe400078e00ff */
[----:B------:R-:W-:Y:S02]  /*03b0*/  IMAD R5, R2, R7, RZ ;  /* 0x0000000702057224 */ /* 0x000fe400078e02ff */
[----:B------:R-:W-:Y:S01]  /*03c0*/  IMAD.MOV.U32 R2, RZ, RZ, RZ ;  /* 0x000000ffff027224 */ /* 0x000fe200078e00ff */
[----:B------:R-:W-:-:S03]  /*03d0*/  IADD3 R8, R8, 0x7f, RZ ;  /* 0x0000007f08087810 */ /* 0x000fc60007ffe0ff */
        /* <DEDUP_REMOVED lines=9> */
[----:B------:R-:W-:Y:S02]  /*0470*/  ISETP.GE.AND P2, PT, R0, RZ, PT ;  /* 0x000000ff0000720c */ /* 0x000fe40003f46270 */
[----:B------:R-:W-:-:S04]  /*0480*/  SHF.R.U32.HI R0, RZ, 0x7, R99 ;  /* 0x00000007ff007819 */ /* 0x000fc80000011663 */
[----:B------:R-:W-:Y:S02]  /*0490*/  SGXT.U32 R0, R0, 0x1 ;  /* 0x000000010000781a */ /* 0x000fe40000000000 */
[----:B------:R-:W-:Y:S02]  /*04a0*/  @P0 IADD3 R2, R2, 0x1, RZ ;  /* 0x0000000102020810 */ /* 0x000fe40007ffe0ff */
[----:B------:R-:W-:Y:S02]  /*04b0*/  ISETP.GT.AND P0, PT, R8, 0x7f, PT ;  /* 0x0000007f0800780c */ /* 0x000fe40003f04270 */
[C---:B------:R-:W-:Y:S01]  /*04c0*/  LOP3.LUT R20, R0.reuse, 0x2, RZ, 0xfc, !PT ;  /* 0x0000000200147812 */ /* 0x040fe200078efcff */
[----:B------:R-:W-:Y:S01]  /*04d0*/  @!P2 IMAD.MOV R2, RZ, RZ, -R2 ;  /* 0x000000ffff02a224 */ /* 0x000fe200078e0a02 */
[----:B------:R-:W-:Y:S02]  /*04e0*/  @!P1 LOP3.LUT R2, RZ, R10, RZ, 0x33, !PT ;  /* 0x0000000aff029212 */ /* 0x000fe400078e33ff */
[----:B------:R-:W-:-:S02]  /*04f0*/  LOP3.LUT R22, R0, 0x4, RZ, 0xfc, !PT ;  /* 0x0000000400167812 */ /* 0x000fc400078efcff */
[C---:B------:R-:W-:Y:S01]  /*0500*/  LOP3.LUT R40, R0.reuse, 0x6, RZ, 0xfc, !PT ;  /* 0x0000000600287812 */ /* 0x040fe200078efcff */
[----:B------:R-:W-:Y:S01]  /*0510*/  IMAD.MOV R3, RZ, RZ, -R2 ;  /* 0x000000ffff037224 */ /* 0x000fe200078e0a02 */
[----:B------:R-:W-:Y:S01]  /*0520*/  LOP3.LUT R66, R0, 0x8, RZ, 0xfc, !PT ;  /* 0x0000000800427812 */ /* 0x000fe200078efcff */
[----:B------:R-:W-:Y:S01]  /*0530*/  IMAD.SHL.U32 R5, R2, 0x40, RZ ;  /* 0x0000004002057824 */ /* 0x000fe200078e00ff */
[----:B------:R-:W-:Y:S01]  /*0540*/  LOP3.LUT R68, R0, 0xa, RZ, 0xfc, !PT ;  /* 0x0000000a00447812 */ /* 0x000fe200078efcff */
[----:B------:R-:W-:Y:S01]  /*0550*/  IMAD R3, R10, R3, R11 ;  /* 0x000000030a037224 */ /* 0x000fe200078e020b */
[C---:B------:R-:W-:Y:S02]  /*0560*/  LOP3.LUT R70, R0.reuse, 0xc, RZ, 0xfc, !PT ;  /* 0x0000000c00467812 */ /* 0x040fe400078efcff */
[----:B------:R-:W-:Y:S01]  /*0570*/  LOP3.LUT R72, R0, 0xe, RZ, 0xfc, !PT ;  /* 0x0000000e00487812 */ /* 0x000fe200078efcff */
[----:B------:R-:W-:Y:S01]  /*0580*/  IMAD.IADD R3, R6, 0x1, R3 ;  /* 0x0000000106037824 */ /* 0x000fe200078e0203 */
[----:B------:R-:W-:-:S02]  /*0590*/  LOP3.LUT R74, R0, 0x10, RZ, 0xfc, !PT ;  /* 0x00000010004a7812 */ /* 0x000fc400078efcff */
[C---:B------:R-:W-:Y:S01]  /*05a0*/  LOP3.LUT R76, R0.reuse, 0x12, RZ, 0xfc, !PT ;  /* 0x00000012004c7812 */ /* 0x040fe200078efcff */
[----:B------:R-:W-:Y:S01]  /*05b0*/  IMAD R217, R3, 0x80, R98 ;  /* 0x0000008003d97824 */ /* 0x000fe200078e0262 */
[C---:B------:R-:W-:Y:S02]  /*05c0*/  LOP3.LUT R78, R0.reuse, 0x14, RZ, 0xfc, !PT ;  /* 0x00000014004e7812 */ /* 0x040fe400078efcff */
[C---:B------:R-:W-:Y:S02]  /*05d0*/  LOP3.LUT R79, R0.reuse, 0x16, RZ, 0xfc, !PT ;  /* 0x00000016004f7812 */ /* 0x040fe400078efcff */
[C---:B------:R-:W-:Y:S02]  /*05e0*/  LOP3.LUT R80, R0.reuse, 0x18, RZ, 0xfc, !PT ;  /* 0x0000001800507812 */ /* 0x040fe400078efcff */
[C---:B------:R-:W-:Y:S02]  /*05f0*/  LOP3.LUT R81, R0.reuse, 0x1a, RZ, 0xfc, !PT ;  /* 0x0000001a00517812 */ /* 0x040fe400078efcff */
[----:B------:R-:W-:-:S02]  /*0600*/  LOP3.LUT R82, R0, 0x1c, RZ, 0xfc, !PT ;  /* 0x0000001c00527812 */ /* 0x000fc400078efcff */
[C---:B------:R-:W-:Y:S02]  /*0610*/  LOP3.LUT R83, R0.reuse, 0x1e, RZ, 0xfc, !PT ;  /* 0x0000001e00537812 */ /* 0x040fe400078efcff */
        /* <DEDUP_REMOVED lines=15> */
[----:B------:R-:W-:Y:S02]  /*0710*/  LOP3.LUT R251, R0, 0x3e, RZ, 0xfc, !PT ;  /* 0x0000003e00fb7812 */ /* 0x000fe400078efcff */
[----:B------:R-:W-:-:S02]  /*0720*/  LOP3.LUT R216, R5, R0, RZ, 0xfc, !PT ;  /* 0x0000000005d87212 */ /* 0x000fc400078efcff */
[C-C-:B------:R-:W-:Y:S02]  /*0730*/  LOP3.LUT R215, R5.reuse, 0x2, R0.reuse, 0xfe, !PT ;  /* 0x0000000205d77812 */ /* 0x140fe400078efe00 */
[C-C-:B------:R-:W-:Y:S02]  /*0740*/  LOP3.LUT R214, R5.reuse, 0x4, R0.reuse, 0xfe, !PT ;  /* 0x0000000405d67812 */ /* 0x140fe400078efe00 */
[C-C-:B------:R-:W-:Y:S02]  /*0750*/  LOP3.LUT R213, R5.reuse, 0x6, R0.reuse, 0xfe, !PT ;  /* 0x0000000605d57812 */ /* 0x140fe400078efe00 */
[C-C-:B------:R-:W-:Y:S02]  /*0760*/  LOP3.LUT R212, R5.reuse, 0x8, R0.reuse, 0xfe, !PT ;  /* 0x0000000805d47812 */ /* 0x140fe400078efe00 */
[C-C-:B------:R-:W-:Y:S02]  /*0770*/  LOP3.LUT R211, R5.reuse, 0xa, R0.reuse, 0xfe, !PT ;  /* 0x0000000a05d37812 */ /* 0x140fe400078efe00 */
[----:B------:R-:W-:-:S02]  /*0780*/  LOP3.LUT R210, R5, 0xc, R0, 0xfe, !PT ;  /* 0x0000000c05d27812 */ /* 0x000fc400078efe00 */
        /* <DEDUP_REMOVED lines=24> */
[----:B------:R-:W-:Y:S01]  /*0910*/  LOP3.LUT R186, R5, 0x3e, R0, 0xfe, !PT ;  /* 0x0000003e05ba7812 */ /* 0x000fe200078efe00 */
[----:B------:R-:W-:Y:S05]  /*0920*/  @P0 BRA `(.L_x_0) ;  /* 0x000000d000000947 */ /* 0x000fea0003800000 */
[C---:B------:R-:W-:Y:S01]  /*0930*/  IMAD.SHL.U32 R0, R99.reuse, 0x40, RZ ;  /* 0x0000004063007824 */ /* 0x040fe200078e00ff */
[----:B------:R-:W-:Y:S01]  /*0940*/  CS2R R100, SRZ ;  /* 0x0000000000647805 */ /* 0x000fe2000001ff00 */
[----:B------:R-:W-:Y:S01]  /*0950*/  IMAD.SHL.U32 R218, R99, 0x2, RZ ;  /* 0x0000000263da7824 */ /* 0x000fe200078e00ff */
[----:B------:R-:W-:Y:S01]  /*0960*/  CS2R R8, SRZ ;  /* 0x0000000000087805 */ /* 0x000fe2000001ff00 */
[----:B------:R-:W-:Y:S01]  /*0970*/  CS2R R140, SRZ ;  /* 0x00000000008c7805 */ /* 0x000fe2000001ff00 */
[----:B------:R-:W-:Y:S01]  /*0980*/  LOP3.LUT R0, R0, 0x800, RZ, 0xc0, !PT ;  /* 0x0000080000007812 */ /* 0x000fe200078ec0ff */
[----:B------:R-:W-:Y:S01]  /*0990*/  CS2R R6, SRZ ;  /* 0x0000000000067805 */ /* 0x000fe2000001ff00 */
[----:B------:R-:W-:Y:S01]  /*09a0*/  CS2R R102, SRZ ;  /* 0x0000000000667805 */ /* 0x000fe2000001ff00 */
[----:B------:R-:W-:Y:S01]  /*09b0*/  CS2R R4, SRZ ;  /* 0x0000000000047805 */ /* 0x000fe2000001ff00 */
[----:B------:R-:W-:Y:S01]  /*09c0*/  CS2R R142, SRZ ;  /* 0x00000000008e7805 */ /* 0x000fe2000001ff00 */
[----:B------:R0:W-:Y:S01]  /*09d0*/  STL [R1], R0 ;  /* 0x0000000001007387 */ /* 0x0001e20000100800 */
[----:B------:R-:W-:Y:S01]  /*09e0*/  CS2R R2, SRZ ;  /* 0x0000000000027805 */ /* 0x000fe2000001ff00 */
[----:B------:R-:W-:Y:S05]  /*09f0*/  BRA `(.L_x_1) ;  /* 0x00005cb000007947 */ /* 0x000fea0003800000 */
.L_x_0:
[----:B------:R-:W-:Y:S01]  /*0a00*/  IABS R4, c[0x0][0x17c] ;  /* 0x00005f0000047a13 */ /* 0x000fe20000000000 */
[----:B------:R-:W-:Y:S01]  /*0a10*/  IMAD.SHL.U32 R218, R99, 0x2, RZ ;  /* 0x0000000263da7824 */ /* 0x000fe200078e00ff */
[----:B------:R-:W-:Y:S01]  /*0a20*/  IABS R5, c[0x0][0x178] ;  /* 0x00005e0000057a13 */ /* 0x000fe20000000000 */
[----:B------:R-:W-:Y:S01]  /*0a30*/  CS2R R100, SRZ ;  /* 0x0000000000647805 */ /* 0x000fe2000001ff00 */
[----:B------:R-:W0:Y:S01]  /*0a40*/  I2F.RP R10, R4 ;  /* 0x00000004000a7306 */ /* 0x000e220000209400 */
[----:B------:R-:W-:Y:S01]  /*0a50*/  IABS R12, R186 ;  /* 0x000000ba000c7213 */ /* 0x000fe20000000000 */
[----:B------:R-:W-:Y:S01]  /*0a60*/  CS2R R102, SRZ ;  /* 0x0000000000667805 */ /* 0x000fe2000001ff00 */
[----:B------:R-:W-:Y:S01]  /*0a70*/  IABS R16, R187 ;  /* 0x000000bb00107213 */ /* 0x000fe20000000000 */
[----:B------:R-:W-:Y:S01]  /*0a80*/  CS2R R104, SRZ ;  /* 0x0000000000687805 */ /* 0x000fe2000001ff00 */
[----:B------:R-:W-:Y:S01]  /*0a90*/  IABS R14, R185 ;  /* 0x000000b9000e7213 */ /* 0x000fe20000000000 */
[----:B------:R-:W-:Y:S01]  /*0aa0*/  CS2R R106, SRZ ;  /* 0x00000000006a7805 */ /* 0x000fe2000001ff00 */
[----:B------:R-:W-:Y:S01]  /*0ab0*/  IABS R19, R190 ;  /* 0x000000be00137213 */ /* 0x000fe20000000000 */
[----:B------:R-:W1:Y:S01]  /*0ac0*/  I2F.RP R9, R5 ;  /* 0x0000000500097306 */ /* 0x000e620000209400 */
[----:B------:R-:W-:Y:S01]  /*0ad0*/  IABS R25, R193 ;  /* 0x000000c100197213 */ /* 0x000fe20000000000 */
[----:B------:R-:W-:Y:S01]  /*0ae0*/  CS2R R108, SRZ ;  /* 0x00000000006c7805 */ /* 0x000fe2000001ff00 */
[----:B------:R-:W-:Y:S01]  /*0af0*/  IABS R29, R195 ;  /* 0x000000c3001d7213 */ /* 0x000fe20000000000 */
[----:B------:R-:W-:Y:S01]  /*0b00*/  CS2R R110, SRZ ;  /* 0x00000000006e7805 */ /* 0x000fe2000001ff00 */
[----:B------:R-:W-:Y:S01]  /*0b10*/  IABS R35, R198 ;  /* 0x000000c600237213 */ /* 0x000fe20000000000 */
[----:B------:R-:W-:Y:S01]  /*0b20*/  CS2R R152, SRZ ;  /* 0x0000000000987805 */ /* 0x000fe2000001ff00 */
[----:B------:R-:W-:Y:S01]  /*0b30*/  IABS R39, R200 ;  /* 0x000000c800277213 */ /* 0x000fe20000000000 */
[----:B0-----:R-:W0:Y:S01]  /*0b40*/  MUFU.RCP R10, R10 ;  /* 0x0000000a000a7308 */ /* 0x001e220000001000 */
[----:B------:R-:W-:Y:S01]  /*0b50*/  IABS R45, R203 ;  /* 0x000000cb002d7213 */ /* 0x000fe20000000000 */
[----:B------:R-:W-:Y:S01]  /*0b60*/  CS2R R154, SRZ ;  /* 0x00000000009a7805 */ /* 0x000fe2000001ff00 */
[----:B------:R-:W-:Y:S01]  /*0b70*/  IABS R49, R205 ;  /* 0x000000cd00317213 */ /* 0x000fe20000000000 */
[----:B------:R-:W-:Y:S01]  /*0b80*/  CS2R R148, SRZ ;  /* 0x0000000000947805 */ /* 0x000fe2000001ff00 */
[----:B------:R-:W-:Y:S01]  /*0b90*/  IABS R55, R208 ;  /* 0x000000d000377213 */ /* 0x000fe20000000000 */
[----:B------:R-:W-:Y:S01]  /*0ba0*/  CS2R R150, SRZ ;  /* 0x0000000000967805 */ /* 0x000fe2000001ff00 */
[----:B------:R-:W-:Y:S01]  /*0bb0*/  IABS R18, R188 ;  /* 0x000000bc00127213 */ /* 0x000fe20000000000 */
[----:B-1----:R-:W1:Y:S01]  /*0bc0*/  MUFU.RCP R9, R9 ;  /* 0x0000000900097308 */ /* 0x002e620000001000 */
[----:B------:R-:W-:Y:S01]  /*0bd0*/  IABS R59, R210 ;  /* 0x000000d2003b7213 */ /* 0x000fe20000000000 */
[----:B------:R-:W-:Y:S01]  /*0be0*/  CS2R R140, SRZ ;  /* 0x00000000008c7805 */ /* 0x000fe2000001ff00 */
[----:B------:R-:W-:Y:S01]  /*0bf0*/  IABS R69, R216 ;  /* 0x000000d800457213 */ /* 0x000fe20000000000 */
[----:B------:R-:W-:Y:S01]  /*0c00*/  CS2R R142, SRZ ;  /* 0x00000000008e7805 */ /* 0x000fe2000001ff00 */
[----:B------:R-:W-:Y:S01]  /*0c10*/  IABS R23, R192 ;  /* 0x000000c000177213 */ /* 0x000fe20000000000 */
[----:B------:R-:W-:Y:S01]  /*0c20*/  CS2R R132, SRZ ;  /* 0x0000000000847805 */ /* 0x000fe2000001ff00 */
[----:B------:R-:W-:Y:S01]  /*0c30*/  IABS R21, R191 ;  /* 0x000000bf00157213 */ /* 0x000fe20000000000 */
[----:B------:R-:W-:Y:S01]  /*0c40*/  CS2R R134, SRZ ;  /* 0x0000000000867805 */ /* 0x000fe2000001ff00 */
[----:B0-----:R-:W-:-:S02]  /*0c50*/  IADD3 R6, R10, 0xffffffe, RZ ;  /* 0x0ffffffe0a067810 */ /* 0x001fc40007ffe0ff */
[----:B------:R-:W-:Y:S02]  /*0c60*/  IABS R27, R194 ;  /* 0x000000c2001b7213 */ /* 0x000fe40000000000 */
[----:B------:R0:W2:Y:S01]  /*0c70*/  F2I.FTZ.U32.TRUNC.NTZ R7, R6 ;  /* 0x0000000600077305 */ /* 0x0000a2000021f000 */
[----:B------:R-:W-:Y:S02]  /*0c80*/  IABS R33, R197 ;  /* 0x000000c500217213 */ /* 0x000fe40000000000 */
[----:B-1----:R-:W-:Y:S02]  /*0c90*/  IADD3 R2, R9, 0xffffffe, RZ ;  /* 0x0ffffffe09027810 */ /* 0x002fe40007ffe0ff */
[----:B------:R-:W-:Y:S02]  /*0ca0*/  IABS R31, R196 ;  /* 0x000000c4001f7213 */ /* 0x000fe40000000000 */
[----:B------:R-:W-:Y:S01]  /*0cb0*/  IABS R37, R199 ;  /* 0x000000c700257213 */ /* 0x000fe20000000000 */
[----:B------:R1:W3:Y:S01]  /*0cc0*/  F2I.FTZ.U32.TRUNC.NTZ R3, R2 ;  /* 0x0000000200037305 */ /* 0x0002e2000021f000 */
[----:B0-----:R-:W-:Y:S01]  /*0cd0*/  IMAD.MOV.U32 R6, RZ, RZ, RZ ;  /* 0x000000ffff067224 */ /* 0x001fe200078e00ff */
[----:B------:R-:W-:-:S02]  /*0ce0*/  IABS R41, R201 ;  /* 0x000000c900297213 */ /* 0x000fc40000000000 */
[----:B------:R-:W-:Y:S02]  /*0cf0*/  IABS R43, R202 ;  /* 0x000000ca002b7213 */ /* 0x000fe40000000000 */
[----:B------:R-:W-:Y:S01]  /*0d00*/  IABS R47, R204 ;  /* 0x000000cc002f7213 */ /* 0x000fe20000000000 */
[--C-:B--2---:R-:W-:Y:S01]  /*0d10*/  IMAD.MOV R11, RZ, RZ, -R7.reuse ;  /* 0x000000ffff0b7224 */ /* 0x104fe200078e0a07 */
[----:B------:R-:W-:Y:S01]  /*0d20*/  IABS R53, R207 ;  /* 0x000000cf00357213 */ /* 0x000fe20000000000 */
[----:B-1----:R-:W-:Y:S01]  /*0d30*/  IMAD.MOV.U32 R2, RZ, RZ, RZ ;  /* 0x000000ffff027224 */ /* 0x002fe200078e00ff */
[----:B------:R-:W-:Y:S01]  /*0d40*/  IABS R51, R206 ;  /* 0x000000ce00337213 */ /* 0x000fe20000000000 */
[----:B------:R-:W-:Y:S01]  /*0d50*/  IMAD R11, R11, R4, RZ ;  /* 0x000000040b0b7224 */ /* 0x000fe200078e02ff */
[----:B------:R-:W-:Y:S02]  /*0d60*/  IABS R57, R209 ;  /* 0x000000d100397213 */ /* 0x000fe40000000000 */
[----:B------:R-:W-:Y:S01]  /*0d70*/  IABS R63, R212 ;  /* 0x000000d4003f7213 */ /* 0x000fe20000000000 */
[----:B------:R-:W-:Y:S01]  /*0d80*/  IMAD.HI.U32 R7, R7, R11, R6 ;  /* 0x0000000b07077227 */ /* 0x000fe200078e0006 */
[----:B------:R-:W-:-:S02]  /*0d90*/  IABS R61, R211 ;  /* 0x000000d3003d7213 */ /* 0x000fc40000000000 */
[----:B------:R-:W-:Y:S01]  /*0da0*/  IABS R65, R213 ;  /* 0x000000d500417213 */ /* 0x000fe20000000000 */
[----:B---3--:R-:W-:Y:S01]  /*0db0*/  IMAD.MOV R10, RZ, RZ, -R3 ;  /* 0x000000ffff0a7224 */ /* 0x008fe200078e0a03 */
[----:B------:R-:W-:Y:S01]  /*0dc0*/  IABS R67, R214 ;  /* 0x000000d600437213 */ /* 0x000fe20000000000 */
[C---:B------:R-:W-:Y:S01]  /*0dd0*/  IMAD.HI.U32 R6, R7.reuse, R12, RZ ;  /* 0x0000000c07067227 */ /* 0x040fe200078e00ff */
[----:B------:R-:W-:Y:S02]  /*0de0*/  IABS R71, R215 ;  /* 0x000000d700477213 */ /* 0x000fe40000000000 */
[----:B------:R-:W-:Y:S01]  /*0df0*/  LOP3.LUT R219, R0, 0x7e, RZ, 0xfc, !PT ;  /* 0x0000007e00db7812 */ /* 0x000fe200078efcff */
[----:B------:R-:W-:Y:S01]  /*0e00*/  IMAD R11, R10, R5, RZ ;  /* 0x000000050a0b7224 */ /* 0x000fe200078e02ff */
[C---:B------:R-:W-:Y:S01]  /*0e10*/  LOP3.LUT R222, R0.reuse, 0x78, RZ, 0xfc, !PT ;  /* 0x0000007800de7812 */ /* 0x040fe200078efcff */
[----:B------:R-:W-:Y:S01]  /*0e20*/  IMAD.HI.U32 R10, R7, R16, RZ ;  /* 0x00000010070a7227 */ /* 0x000fe200078e00ff */
[----:B------:R-:W-:-:S02]  /*0e30*/  LOP3.LUT R225, R0, 0x72, RZ, 0xfc, !PT ;  /* 0x0000007200e17812 */ /* 0x000fc400078efcff */
[C---:B------:R-:W-:Y:S01]  /*0e40*/  LOP3.LUT R228, R0.reuse, 0x6c, RZ, 0xfc, !PT ;  /* 0x0000006c00e47812 */ /* 0x040fe200078efcff */
[C---:B------:R-:W-:Y:S01]  /*0e50*/  IMAD.HI.U32 R9, R7.reuse, R14, RZ ;  /* 0x0000000e07097227 */ /* 0x040fe200078e00ff */
[C---:B------:R-:W-:Y:S02]  /*0e60*/  LOP3.LUT R221, R0.reuse, 0x7a, RZ, 0xfc, !PT ;  /* 0x0000007a00dd7812 */ /* 0x040fe400078efcff */
[C---:B------:R-:W-:Y:S01]  /*0e70*/  LOP3.LUT R224, R0.reuse, 0x74, RZ, 0xfc, !PT ;  /* 0x0000007400e07812 */ /* 0x040fe200078efcff */
[----:B------:R-:W-:Y:S01]  /*0e80*/  IMAD.MOV R13, RZ, RZ, -R6 ;  /* 0x000000ffff0d7224 */ /* 0x000fe200078e0a06 */
[----:B------:R-:W-:Y:S01]  /*0e90*/  IABS R6, R189 ;  /* 0x000000bd00067213 */ /* 0x000fe20000000000 */
[----:B------:R-:W-:Y:S01]  /*0ea0*/  IMAD.MOV R17, RZ, RZ, -R10 ;  /* 0x000000ffff117224 */ /* 0x000fe200078e0a0a */
[C---:B------:R-:W-:Y:S01]  /*0eb0*/  LOP3.LUT R233, R0.reuse, 0x62, RZ, 0xfc, !PT ;  /* 0x0000006200e97812 */ /* 0x040fe200078efcff */
[----:B------:R-:W-:Y:S01]  /*0ec0*/  IMAD.MOV R15, RZ, RZ, -R9 ;  /* 0x000000ffff0f7224 */ /* 0x000fe200078e0a09 */
[----:B------:R-:W-:Y:S01]  /*0ed0*/  LOP3.LUT R227, R0, 0x6e, RZ, 0xfc, !PT ;  /* 0x0000006e00e37812 */ /* 0x000fe200078efcff */
[----:B------:R-:W-:Y:S01]  /*0ee0*/  IMAD R9, R4, R13, R12 ;  /* 0x0000000d04097224 */ /* 0x000fe200078e020c */
[----:B------:R-:W-:Y:S01]  /*0ef0*/  LOP3.LUT R235, R0, 0x5e, RZ, 0xfc, !PT ;  /* 0x0000005e00eb7812 */ /* 0x000fe200078efcff */
[----:B------:R-:W-:Y:S01]  /*0f00*/  IMAD R13, R4, R17, R16 ;  /* 0x00000011040d7224 */ /* 0x000fe200078e0210 */
[----:B------:R-:W-:Y:S01]  /*0f10*/  LOP3.LUT R234, R0, 0x60, RZ, 0xfc, !PT ;  /* 0x0000006000ea7812 */ /* 0x000fe200078efcff */
[----:B------:R-:W-:Y:S01]  /*0f20*/  IMAD.MOV.U32 R17, RZ, RZ, R6 ;  /* 0x000000ffff117224 */ /* 0x000fe200078e0006 */
[C---:B------:R-:W-:Y:S01]  /*0f30*/  ISETP.GT.U32.AND P0, PT, R4.reuse, R9, PT ;  /* 0x000000090400720c */ /* 0x040fe20003f04070 */
[----:B------:R-:W-:Y:S01]  /*0f40*/  IMAD.HI.U32 R6, R7, R19, RZ ;  /* 0x0000001307067227 */ /* 0x000fe200078e00ff */
[----:B------:R-:W-:-:S02]  /*0f50*/  ISETP.GT.U32.AND P4, PT, R4, R13, PT ;  /* 0x0000000d0400720c */ /* 0x000fc40003f84070 */
[C---:B------:R-:W-:Y:S01]  /*0f60*/  LOP3.LUT R230, R0.reuse, 0x68, RZ, 0xfc, !PT ;  /* 0x0000006800e67812 */ /* 0x040fe200078efcff */
[----:B------:R-:W-:Y:S01]  /*0f70*/  IMAD.HI.U32 R2, R3, R11, R2 ;  /* 0x0000000b03027227 */ /* 0x000fe200078e0002 */
[C---:B------:R-:W-:Y:S02]  /*0f80*/  LOP3.LUT R238, R0.reuse, 0x58, RZ, 0xfc, !PT ;  /* 0x0000005800ee7812 */ /* 0x040fe400078efcff */
[----:B------:R-:W-:Y:S01]  /*0f90*/  LOP3.LUT R237, R0, 0x5a, RZ, 0xfc, !PT ;  /* 0x0000005a00ed7812 */ /* 0x000fe200078efcff */
[----:B------:R-:W-:Y:S01]  /*0fa0*/  IMAD R11, R4, R15, R14 ;  /* 0x0000000f040b7224 */ /* 0x000fe200078e020e */
[C---:B------:R-:W-:Y:S01]  /*0fb0*/  LOP3.LUT R232, R0.reuse, 0x64, RZ, 0xfc, !PT ;  /* 0x0000006400e87812 */ /* 0x040fe200078efcff */
[----:B------:R-:W-:Y:S01]  /*0fc0*/  IMAD.MOV R14, RZ, RZ, -R6 ;  /* 0x000000ffff0e7224 */ /* 0x000fe200078e0a06 */
[----:B------:R-:W-:Y:S01]  /*0fd0*/  LOP3.LUT R241, R0, 0x52, RZ, 0xfc, !PT ;  /* 0x0000005200f17812 */ /* 0x000fe200078efcff */
[----:B------:R-:W-:Y:S01]  /*0fe0*/  IMAD.HI.U32 R6, R7, R25, RZ ;  /* 0x0000001907067227 */ /* 0x000fe200078e00ff */
[----:B------:R-:W-:-:S02]  /*0ff0*/  ISETP.GT.U32.AND P3, PT, R4, R11, PT ;  /* 0x0000000b0400720c */ /* 0x000fc40003f64070 */
[C---:B------:R-:W-:Y:S01]  /*1000*/  LOP3.LUT R240, R0.reuse, 0x54, RZ, 0xfc, !PT ;  /* 0x0000005400f07812 */ /* 0x040fe200078efcff */
[----:B------:R-:W-:Y:S01]  /*1010*/  IMAD.MOV R6, RZ, RZ, -R6 ;  /* 0x000000ffff067224 */ /* 0x000fe200078e0a06 */
[----:B------:R-:W-:Y:S01]  /*1020*/  LOP3.LUT R236, R0, 0x5c, RZ, 0xfc, !PT ;  /* 0x0000005c00ec7812 */ /* 0x000fe200078efcff */
[----:B------:R-:W-:Y:S01]  /*1030*/  IMAD R19, R4, R14, R19 ;  /* 0x0000000e04137224 */ /* 0x000fe200078e0213 */
[----:B------:R-:W-:Y:S01]  /*1040*/  LOP3.LUT R220, R0, 0x7c, RZ, 0xfc, !PT ;  /* 0x0000007c00dc7812 */ /* 0x000fe200078efcff */
[----:B------:R-:W-:Y:S01]  /*1050*/  IMAD R25, R4, R6, R25 ;  /* 0x0000000604197224 */ /* 0x000fe200078e0219 */
[C---:B------:R-:W-:Y:S01]  /*1060*/  LOP3.LUT R244, R0.reuse, 0x4c, RZ, 0xfc, !PT ;  /* 0x0000004c00f47812 */ /* 0x040fe200078efcff */
[C---:B------:R-:W-:Y:S01]  /*1070*/  IMAD.HI.U32 R6, R7.reuse, R29, RZ ;  /* 0x0000001d07067227 */ /* 0x040fe200078e00ff */
[C---:B------:R-:W-:Y:S02]  /*1080*/  LOP3.LUT R243, R0.reuse, 0x4e, RZ, 0xfc, !PT ;  /* 0x0000004e00f37812 */ /* 0x040fe400078efcff */
[C---:B------:R-:W-:Y:S01]  /*1090*/  LOP3.LUT R239, R0.reuse, 0x56, RZ, 0xfc, !PT ;  /* 0x0000005600ef7812 */ /* 0x040fe200078efcff */
[----:B------:R-:W-:Y:S01]  /*10a0*/  IMAD.MOV R14, RZ, RZ, -R6 ;  /* 0x000000ffff0e7224 */ /* 0x000fe200078e0a06 */
[C---:B------:R-:W-:Y:S01]  /*10b0*/  LOP3.LUT R223, R0.reuse, 0x76, RZ, 0xfc, !PT ;  /* 0x0000007600df7812 */ /* 0x040fe200078efcff */
[----:B------:R-:W-:Y:S01]  /*10c0*/  IMAD.HI.U32 R6, R7, R35, RZ ;  /* 0x0000002307067227 */ /* 0x000fe200078e00ff */
[----:B------:R-:W-:-:S02]  /*10d0*/  LOP3.LUT R247, R0, 0x46, RZ, 0xfc, !PT ;  /* 0x0000004600f77812 */ /* 0x000fc400078efcff */
        /* <DEDUP_REMOVED lines=14> */
[----:B------:R-:W-:Y:S01]  /*11c0*/  LOP3.LUT R231, R0, 0x66, RZ, 0xfc, !PT ;  /* 0x0000006600e77812 */ /* 0x000fe200078efcff */
[----:B------:R-:W-:Y:S02]  /*11d0*/  IMAD.MOV R6, RZ, RZ, -R6 ;  /* 0x000000ffff067224 */ /* 0x000fe400078e0a06 */
[C---:B------:R-:W-:Y:S02]  /*11e0*/  IMAD R39, R4.reuse, R14, R39 ;  /* 0x0000000e04277224 */ /* 0x040fe400078e0227 */
[----:B------:R-:W-:Y:S02]  /*11f0*/  IMAD R45, R4, R6, R45 ;  /* 0x00000006042d7224 */ /* 0x000fe400078e022d */
[----:B------:R-:W-:-:S04]  /*1200*/  IMAD.HI.U32 R6, R7, R49, RZ ;  /* 0x0000003107067227 */ /* 0x000fc800078e00ff */
[----:B------:R-:W-:Y:S02]  /*1210*/  IMAD.MOV R14, RZ, RZ, -R6 ;  /* 0x000000ffff0e7224 */ /* 0x000fe400078e0a06 */
[----:B------:R-:W-:-:S04]  /*1220*/  IMAD.HI.U32 R6, R7, R55, RZ ;  /* 0x0000003707067227 */ /* 0x000fc800078e00ff */
[----:B------:R-:W-:Y:S02]  /*1230*/  IMAD.MOV R6, RZ, RZ, -R6 ;  /* 0x000000ffff067224 */ /* 0x000fe400078e0a06 */
[----:B------:R-:W-:-:S04]  /*1240*/  IMAD.HI.U32 R3, R7, R18, RZ ;  /* 0x0000001207037227 */ /* 0x000fc800078e00ff */
[----:B------:R-:W-:Y:S02]  /*1250*/  IMAD R55, R4, R6, R55 ;  /* 0x0000000604377224 */ /* 0x000fe400078e0237 */
[----:B------:R-:W-:-:S04]  /*1260*/  IMAD.HI.U32 R6, R7, R59, RZ ;  /* 0x0000003b07067227 */ /* 0x000fc800078e00ff */
[----:B------:R-:W-:Y:S02]  /*1270*/  IMAD R49, R4, R14, R49 ;  /* 0x0000000e04317224 */ /* 0x000fe400078e0231 */
[----:B------:R-:W-:Y:S02]  /*1280*/  IMAD.MOV R3, RZ, RZ, -R3 ;  /* 0x000000ffff037224 */ /* 0x000fe400078e0a03 */
[----:B------:R-:W-:Y:S02]  /*1290*/  IMAD.MOV R14, RZ, RZ, -R6 ;  /* 0x000000ffff0e7224 */ /* 0x000fe400078e0a06 */
[----:B------:R-:W-:-:S04]  /*12a0*/  IMAD.HI.U32 R6, R7, R69, RZ ;  /* 0x0000004507067227 */ /* 0x000fc800078e00ff */
[----:B------:R-:W-:Y:S02]  /*12b0*/  IMAD R15, R4, R3, R18 ;  /* 0x00000003040f7224 */ /* 0x000fe400078e0212 */
[----:B------:R-:W-:-:S03]  /*12c0*/  IMAD.HI.U32 R3, R7, R17, RZ ;  /* 0x0000001107037227 */ /* 0x000fc600078e00ff */
[C---:B------:R-:W-:Y:S01]  /*12d0*/  ISETP.GT.U32.AND P1, PT, R4.reuse, R15, PT ;  /* 0x0000000f0400720c */ /* 0x040fe20003f24070 */
[----:B------:R-:W-:Y:S02]  /*12e0*/  IMAD.MOV R6, RZ, RZ, -R6 ;  /* 0x000000ffff067224 */ /* 0x000fe400078e0a06 */
[----:B------:R-:W-:Y:S02]  /*12f0*/  IMAD.MOV R12, RZ, RZ, -R3 ;  /* 0x000000ffff0c7224 */ /* 0x000fe400078e0a03 */
[C---:B------:R-:W-:Y:S01]  /*1300*/  IMAD R69, R4.reuse, R6, R69 ;  /* 0x0000000604457224 */ /* 0x040fe200078e0245 */
[----:B------:R-:W-:Y:S01]  /*1310*/  IABS R6, R217 ;  /* 0x000000d900067213 */ /* 0x000fe20000000000 */
[C---:B------:R-:W-:Y:S02]  /*1320*/  IMAD R17, R4.reuse, R12, R17 ;  /* 0x0000000c04117224 */ /* 0x040fe400078e0211 */
[----:B------:R-:W-:Y:S01]  /*1330*/  IMAD.HI.U32 R3, R7, R23, RZ ;  /* 0x0000001707037227 */ /* 0x000fe200078e00ff */
[----:B------:R-:W-:-:S02]  /*1340*/  ISETP.GT.U32.AND P5, PT, R4, R69, PT ;  /* 0x000000450400720c */ /* 0x000fc40003fa4070 */
[C---:B------:R-:W-:Y:S01]  /*1350*/  ISETP.GT.U32.AND P2, PT, R4.reuse, R17, PT ;  /* 0x000000110400720c */ /* 0x040fe20003f44070 */
[--C-:B------:R-:W-:Y:S01]  /*1360*/  @!P3 IMAD.IADD R11, R11, 0x1, -R4.reuse ;  /* 0x000000010b0bb824 */ /* 0x100fe200078e0a04 */
[----:B------:R-:W-:Y:S01]  /*1370*/  ISETP.GT.U32.AND P3, PT, R4, R19, PT ;  /* 0x000000130400720c */ /* 0x000fe20003f64070 */
[----:B------:R-:W-:Y:S02]  /*1380*/  IMAD.MOV R3, RZ, RZ, -R3 ;  /* 0x000000ffff037224 */ /* 0x000fe400078e0a03 */
[----:B------:R-:W-:Y:S02]  /*1390*/  @!P0 IMAD.IADD R9, R9, 0x1, -R4 ;  /* 0x0000000109098824 */ /* 0x000fe400078e0a04 */
[----:B------:R-:W-:-:S03]  /*13a0*/  IMAD.HI.U32 R10, R7, R21, RZ ;  /* 0x00000015070a7227 */ /* 0x000fc600078e00ff */
[C---:B------:R-:W-:Y:S01]  /*13b0*/  ISETP.GT.U32.AND P6, PT, R4.reuse, R9, PT ;  /* 0x000000090400720c */ /* 0x040fe20003fc4070 */
[--C-:B------:R-:W-:Y:S02]  /*13c0*/  @!P5 IMAD.IADD R69, R69, 0x1, -R4.reuse ;  /* 0x000000014545d824 */ /* 0x100fe400078e0a04 */
[----:B------:R-:W-:Y:S01]  /*13d0*/  @!P1 IMAD.IADD R15, R15, 0x1, -R4 ;  /* 0x000000010f0f9824 */ /* 0x000fe200078e0a04 */
[C---:B------:R-:W-:Y:S01]  /*13e0*/  ISETP.GT.U32.AND P1, PT, R4.reuse, R11, PT ;  /* 0x0000000b0400720c */ /* 0x040fe20003f24070 */
[C---:B------:R-:W-:Y:S01]  /*13f0*/  IMAD R23, R4.reuse, R3, R23 ;  /* 0x0000000304177224 */ /* 0x040fe200078e0217 */
[C---:B------:R-:W-:Y:S01]  /*1400*/  ISETP.GT.U32.AND P0, PT, R4.reuse, R69, PT ;  /* 0x000000450400720c */ /* 0x040fe20003f04070 */
[----:B------:R-:W-:Y:S01]  /*1410*/  IMAD.HI.U32 R3, R7, R27, RZ ;  /* 0x0000001b07037227 */ /* 0x000fe200078e00ff */
[----:B------:R-:W-:-:S03]  /*1420*/  ISETP.GT.U32.AND P5, PT, R4, R15, PT ;  /* 0x0000000f0400720c */ /* 0x000fc60003fa4070 */
[--C-:B------:R-:W-:Y:S02]  /*1430*/  @!P4 IMAD.IADD R13, R13, 0x1, -R4.reuse ;  /* 0x000000010d0dc824 */ /* 0x100fe400078e0a04 */
[----:B------:R-:W-:Y:S02]  /*1440*/  @!P2 IMAD.IADD R17, R17, 0x1, -R4 ;  /* 0x000000011111a824 */ /* 0x000fe400078e0a04 */
[----:B------:R-:W-:Y:S01]  /*1450*/  IMAD.MOV R10, RZ, RZ, -R10 ;  /* 0x000000ffff0a7224 */ /* 0x000fe200078e0a0a */
[C---:B------:R-:W-:Y:S01]  /*1460*/  ISETP.GT.U32.AND P4, PT, R4.reuse, R13, PT ;  /* 0x0000000d0400720c */ /* 0x040fe20003f84070 */
[----:B------:R-:W-:Y:S01]  /*1470*/  IMAD.MOV R12, RZ, RZ, -R3 ;  /* 0x000000ffff0c7224 */ /* 0x000fe200078e0a03 */
[C---:B------:R-:W-:Y:S01]  /*1480*/  ISETP.GT.U32.AND P2, PT, R4.reuse, R17, PT ;  /* 0x000000110400720c */ /* 0x040fe20003f44070 */
[----:B------:R-:W-:Y:S02]  /*1490*/  IMAD R21, R4, R10, R21 ;  /* 0x0000000a04157224 */ /* 0x000fe400078e0215 */
[----:B------:R-:W-:-:S04]  /*14a0*/  IMAD.HI.U32 R3, R7, R33, RZ ;  /* 0x0000002107037227 */ /* 0x000fc800078e00ff */
[----:B------:R-:W-:-:S04]  /*14b0*/  IMAD.HI.U32 R10, R7, R31, RZ ;  /* 0x0000001f070a7227 */ /* 0x000fc800078e00ff */
[----:B------:R-:W-:Y:S02]  /*14c0*/  IMAD.MOV R3, RZ, RZ, -R3 ;  /* 0x000000ffff037224 */ /* 0x000fe400078e0a03 */
[----:B------:R-:W-:Y:S02]  /*14d0*/  IMAD.MOV R10, RZ, RZ, -R10 ;  /* 0x000000ffff0a7224 */ /* 0x000fe400078e0a0a */
[--C-:B------:R-:W-:Y:S01]  /*14e0*/  @!P1 IMAD.IADD R11, R11, 0x1, -R4.reuse ;  /* 0x000000010b0b9824 */ /* 0x100fe200078e0a04 */
[C---:B------:R-:W-:Y:S01]  /*14f0*/  ISETP.GT.U32.AND P1, PT, R4.reuse, R25, PT ;  /* 0x000000190400720c */ /* 0x040fe20003f24070 */
[C---:B------:R-:W-:Y:S02]  /*1500*/  IMAD R33, R4.reuse, R3, R33 ;  /* 0x0000000304217224 */ /* 0x040fe400078e0221 */
[----:B------:R-:W-:Y:S01]  /*1510*/  @!P6 IMAD.IADD R9, R9, 0x1, -R4 ;  /* 0x000000010909e824 */ /* 0x000fe200078e0a04 */
[C---:B------:R-:W-:Y:S01]  /*1520*/  ISETP.GT.U32.AND P6, PT, R4.reuse, R23, PT ;  /* 0x000000170400720c */ /* 0x040fe20003fc4070 */
[----:B------:R-:W-:-:S02]  /*1530*/  IMAD R27, R4, R12, R27 ;  /* 0x0000000c041b7224 */ /* 0x000fc400078e021b */
[C---:B------:R-:W-:Y:S02]  /*1540*/  IMAD R31, R4.reuse, R10, R31 ;  /* 0x0000000a041f7224 */ /* 0x040fe400078e021f */
[----:B------:R-:W-:Y:S01]  /*1550*/  @!P0 IMAD.IADD R69, R69, 0x1, -R4 ;  /* 0x0000000145458824 */ /* 0x000fe200078e0a04 */
[----:B------:R-:W-:Y:S01]  /*1560*/  ISETP.GT.U32.AND P0, PT, R4, R21, PT ;  /* 0x000000150400720c */ /* 0x000fe20003f04070 */
[----:B------:R-:W-:-:S04]  /*1570*/  IMAD.HI.U32 R3, R7, R37, RZ ;  /* 0x0000002507037227 */ /* 0x000fc800078e00ff */
[--C-:B------:R-:W-:Y:S01]  /*1580*/  @!P3 IMAD.IADD R19, R19, 0x1, -R4.reuse ;  /* 0x000000011313b824 */ /* 0x100fe200078e0a04 */
[C---:B------:R-:W-:Y:S01]  /*1590*/  ISETP.GT.U32.AND P3, PT, R4.reuse, R33, PT ;  /* 0x000000210400720c */ /* 0x040fe20003f64070 */
[--C-:B------:R-:W-:Y:S01]  /*15a0*/  @!P4 IMAD.IADD R13, R13, 0x1, -R4.reuse ;  /* 0x000000010d0dc824 */ /* 0x100fe200078e0a04 */
[C---:B------:R-:W-:Y:S01]  /*15b0*/  ISETP.GT.U32.AND P4, PT, R4.reuse, R27, PT ;  /* 0x0000001b0400720c */ /* 0x040fe20003f84070 */
[--C-:B------:R-:W-:Y:S01]  /*15c0*/  @!P5 IMAD.IADD R15, R15, 0x1, -R4.reuse ;  /* 0x000000010f0fd824 */ /* 0x100fe200078e0a04 */
[C---:B------:R-:W-:Y:S01]  /*15d0*/  ISETP.GT.U32.AND P5, PT, R4.reuse, R29, PT ;  /* 0x0000001d0400720c */ /* 0x040fe20003fa4070 */
[----:B------:R-:W-:Y:S01]  /*15e0*/  @!P2 IMAD.IADD R17, R17, 0x1, -R4 ;  /* 0x000000011111a824 */ /* 0x000fe200078e0a04 */
[----:B------:R-:W-:Y:S01]  /*15f0*/  ISETP.GT.U32.AND P2, PT, R4, R31, PT ;  /* 0x0000001f0400720c */ /* 0x000fe20003f44070 */
[----:B------:R-:W-:-:S04]  /*1600*/  IMAD.HI.U32 R10, R7, R41, RZ ;  /* 0x00000029070a7227 */ /* 0x000fc800078e00ff */
[----:B------:R-:W-:Y:S02]  /*1610*/  IMAD.MOV R12, RZ, RZ, -R3 ;  /* 0x000000ffff0c7224 */ /* 0x000fe400078e0a03 */
[----:B------:R-:W-:Y:S02]  /*1620*/  IMAD.MOV R10, RZ, RZ, -R10 ;  /* 0x000000ffff0a7224 */ /* 0x000fe400078e0a0a */
[C---:B------:R-:W-:Y:S02]  /*1630*/  IMAD R37, R4.reuse, R12, R37 ;  /* 0x0000000c04257224 */ /* 0x040fe400078e0225 */
[--C-:B------:R-:W-:Y:S01]  /*1640*/  @!P1 IMAD.IADD R25, R25, 0x1, -R4.reuse ;  /* 0x0000000119199824 */ /* 0x100fe200078e0a04 */
[C---:B------:R-:W-:Y:S01]  /*1650*/  ISETP.GT.U32.AND P1, PT, R4.reuse, R39, PT ;  /* 0x000000270400720c */ /* 0x040fe20003f24070 */
[----:B------:R-:W-:Y:S01]  /*1660*/  @!P6 IMAD.IADD R23, R23, 0x1, -R4 ;  /* 0x000000011717e824 */ /* 0x000fe200078e0a04 */
[C---:B------:R-:W-:Y:S01]  /*1670*/  ISETP.GT.U32.AND P6, PT, R4.reuse, R37, PT ;  /* 0x000000250400720c */ /* 0x040fe20003fc4070 */
[----:B------:R-:W-:-:S02]  /*1680*/  IMAD R41, R4, R10, R41 ;  /* 0x0000000a04297224 */ /* 0x000fc400078e0229 */
        /* <DEDUP_REMOVED lines=9> */
[--C-:B------:R-:W-:Y:S01]  /*1720*/  @!P2 IMAD.IADD R31, R31, 0x1, -R4.reuse ;  /* 0x000000011f1fa824 */ /* 0x100fe200078e0a04 */
[C---:B------:R-:W-:Y:S01]  /*1730*/  ISETP.GT.U32.AND P2, PT, R4.reuse, R21, PT ;  /* 0x000000150400720c */ /* 0x040fe20003f44070 */
[----:B------:R-:W-:Y:S02]  /*1740*/  IMAD.MOV R3, RZ, RZ, -R3 ;  /* 0x000000ffff037224 */ /* 0x000fe400078e0a03 */
[----:B------:R-:W-:Y:S01]  /*1750*/  @!P1 IMAD.IADD R39, R39, 0x1, -R4 ;  /* 0x0000000127279824 */ /* 0x000fe200078e0a04 */
[C---:B------:R-:W-:Y:S01]  /*1760*/  ISETP.GT.U32.AND P1, PT, R4.reuse, R45, PT ;  /* 0x0000002d0400720c */ /* 0x040fe20003f24070 */
[----:B------:R-:W-:-:S02]  /*1770*/  IMAD R43, R4, R3, R43 ;  /* 0x00000003042b7224 */ /* 0x000fc400078e022b */
[----:B------:R-:W-:-:S04]  /*1780*/  IMAD.HI.U32 R3, R7, R47, RZ ;  /* 0x0000002f07037227 */ /* 0x000fc800078e00ff */
[--C-:B------:R-:W-:Y:S01]  /*1790*/  @!P6 IMAD.IADD R37, R37, 0x1, -R4.reuse ;  /* 0x000000012525e824 */ /* 0x100fe200078e0a04 */
[C---:B------:R-:W-:Y:S01]  /*17a0*/  ISETP.GT.U32.AND P6, PT, R4.reuse, R43, PT ;  /* 0x0000002b0400720c */ /* 0x040fe20003fc4070 */
[--C-:B------:R-:W-:Y:S01]  /*17b0*/  @!P3 IMAD.IADD R23, R23, 0x1, -R4.reuse ;  /* 0x000000011717b824 */ /* 0x100fe200078e0a04 */
[C---:B------:R-:W-:Y:S01]  /*17c0*/  ISETP.GT.U32.AND P3, PT, R4.reuse, R31, PT ;  /* 0x0000001f0400720c */ /* 0x040fe20003f64070 */
[----:B------:R-:W-:Y:S02]  /*17d0*/  IMAD.MOV R12, RZ, RZ, -R3 ;  /* 0x000000ffff0c7224 */ /* 0x000fe400078e0a03 */
        /* <DEDUP_REMOVED lines=8> */
[--C-:B------:R-:W-:Y:S01]  /*1860*/  @!P0 IMAD.IADD R35, R35, 0x1, -R4.reuse ;  /* 0x0000000123238824 */ /* 0x100fe200078e0a04 */
[C---:B------:R-:W-:Y:S01]  /*1870*/  ISETP.GT.U32.AND P0, PT, R4.reuse, R25, PT ;  /* 0x000000190400720c */ /* 0x040fe20003f04070 */
[----:B------:R-:W-:Y:S01]  /*1880*/  @!P1 IMAD.IADD R45, R45, 0x1, -R4 ;  /* 0x000000012d2d9824 */ /* 0x000fe200078e0a04 */
[C---:B------:R-:W-:Y:S01]  /*1890*/  ISETP.GT.U32.AND P1, PT, R4.reuse, R37, PT ;  /* 0x000000250400720c */ /* 0x040fe20003f24070 */
[----:B------:R-:W-:Y:S02]  /*18a0*/  IMAD R53, R4, R3, R53 ;  /* 0x0000000304357224 */ /* 0x000fe400078e0235 */
[----:B------:R-:W-:-:S04]  /*18b0*/  IMAD.HI.U32 R10, R7, R51, RZ ;  /* 0x00000033070a7227 */ /* 0x000fc800078e00ff */
[----:B------:R-:W-:-:S04]  /*18c0*/  IMAD.HI.U32 R3, R7, R57, RZ ;  /* 0x0000003907037227 */ /* 0x000fc800078e00ff */
[--C-:B------:R-:W-:Y:S01]  /*18d0*/  @!P6 IMAD.IADD R43, R43, 0x1, -R4.reuse ;  /* 0x000000012b2be824 */ /* 0x100fe200078e0a04 */
[C---:B------:R-:W-:Y:S01]  /*18e0*/  ISETP.GT.U32.AND P6, PT, R4.reuse, R35, PT ;  /* 0x000000230400720c */ /* 0x040fe20003fc4070 */
[C---:B------:R-:W-:Y:S02]  /*18f0*/  IMAD R47, R4.reuse, R12, R47 ;  /* 0x0000000c042f7224 */ /* 0x040fe400078e022f */
[----:B------:R-:W-:Y:S01]  /*1900*/  @!P3 IMAD.IADD R31, R31, 0x1, -R4 ;  /* 0x000000011f1fb824 */ /* 0x000fe200078e0a04 */
[C---:B------:R-:W-:Y:S01]  /*1910*/  ISETP.GT.U32.AND P3, PT, R4.reuse, R41, PT ;  /* 0x000000290400720c */ /* 0x040fe20003f64070 */
[----:B------:R-:W-:Y:S02]  /*1920*/  IMAD.MOV R10, RZ, RZ, -R10 ;  /* 0x000000ffff0a7224 */ /* 0x000fe400078e0a0a */
        /* <DEDUP_REMOVED lines=8> */
[----:B------:R-:W-:Y:S02]  /*19b0*/  IMAD R51, R4, R10, R51 ;  /* 0x0000000a04337224 */ /* 0x000fe400078e0233 */
[----:B------:R-:W-:-:S04]  /*19c0*/  IMAD.HI.U32 R10, R7, R61, RZ ;  /* 0x0000003d070a7227 */ /* 0x000fc800078e00ff */
[----:B------:R-:W-:Y:S02]  /*19d0*/  IMAD.MOV R3, RZ, RZ, -R3 ;  /* 0x000000ffff037224 */ /* 0x000fe400078e0a03 */
[----:B------:R-:W-:Y:S01]  /*19e0*/  @!P1 IMAD.IADD R37, R37, 0x1, -R4 ;  /* 0x0000000125259824 */ /* 0x000fe200078e0a04 */
[C---:B------:R-:W-:Y:S01]  /*19f0*/  ISETP.GT.U32.AND P1, PT, R4.reuse, R49, PT ;  /* 0x000000310400720c */ /* 0x040fe20003f24070 */
[----:B------:R-:W-:Y:S02]  /*1a00*/  IMAD.MOV R10, RZ, RZ, -R10 ;  /* 0x000000ffff0a7224 */ /* 0x000fe400078e0a0a */
[C---:B------:R-:W-:Y:S02]  /*1a10*/  IMAD R63, R4.reuse, R3, R63 ;  /* 0x00000003043f7224 */ /* 0x040fe400078e023f */
[----:B------:R-:W-:Y:S02]  /*1a20*/  IMAD R57, R4, R12, R57 ;  /* 0x0000000c04397224 */ /* 0x000fe400078e0239 */
[----:B------:R-:W-:-:S04]  /*1a30*/  IMAD.HI.U32 R3, R7, R65, RZ ;  /* 0x0000004107037227 */ /* 0x000fc800078e00ff */
[--C-:B------:R-:W-:Y:S01]  /*1a40*/  @!P6 IMAD.IADD R35, R35, 0x1, -R4.reuse ;  /* 0x000000012323e824 */ /* 0x100fe200078e0a04 */
[C---:B------:R-:W-:Y:S01]  /*1a50*/  ISETP.GT.U32.AND P6, PT, R4.reuse, R47, PT ;  /* 0x0000002f0400720c */ /* 0x040fe20003fc4070 */
[C---:B------:R-:W-:Y:S02]  /*1a60*/  IMAD R61, R4.reuse, R10, R61 ;  /* 0x0000000a043d7224 */ /* 0x040fe400078e023d */
        /* <DEDUP_REMOVED lines=10> */
[----:B------:R-:W-:-:S04]  /*1b10*/  IMAD.HI.U32 R7, R7, R71, RZ ;  /* 0x0000004707077227 */ /* 0x000fc800078e00ff */
[C---:B------:R-:W-:Y:S02]  /*1b20*/  IMAD R59, R4.reuse, R14, R59 ;  /* 0x0000000e043b7224 */ /* 0x040fe400078e023b */
[----:B------:R-:W-:Y:S02]  /*1b30*/  IMAD.MOV R3, RZ, RZ, -R3 ;  /* 0x000000ffff037224 */ /* 0x000fe400078e0a03 */
[----:B------:R-:W-:Y:S02]  /*1b40*/  IMAD.MOV R7, RZ, RZ, -R7 ;  /* 0x000000ffff077224 */ /* 0x000fe400078e0a07 */
[----:B------:R-:W-:Y:S01]  /*1b50*/  @!P1 IMAD.IADD R49, R49, 0x1, -R4 ;  /* 0x0000000131319824 */ /* 0x000fe200078e0a04 */
[C---:B------:R-:W-:Y:S01]  /*1b60*/  ISETP.GT.U32.AND P1, PT, R4.reuse, R61, PT ;  /* 0x0000003d0400720c */ /* 0x040fe20003f24070 */
[C---:B------:R-:W-:Y:S01]  /*1b70*/  IMAD R65, R4.reuse, R10, R65 ;  /* 0x0000000a04417224 */ /* 0x040fe200078e0241 */
[----:B------:R-:W-:Y:S01]  /*1b80*/  SHF.R.U32.HI R10, RZ, 0x1, R99 ;  /* 0x00000001ff0a7819 */ /* 0x000fe20000011663 */
[C---:B------:R-:W-:Y:S01]  /*1b90*/  IMAD R67, R4.reuse, R3, R67 ;  /* 0x0000000304437224 */ /* 0x040fe200078e0243 */
[----:B------:R-:W-:Y:S01]  /*1ba0*/  SHF.R.S32.HI R3, RZ, 0x1f, R8 ;  /* 0x0000001fff037819 */ /* 0x000fe20000011408 */
[C---:B------:R-:W-:Y:S01]  /*1bb0*/  IMAD R71, R4.reuse, R7, R71 ;  /* 0x0000000704477224 */ /* 0x040fe200078e0247 */
[----:B------:R-:W-:Y:S01]  /*1bc0*/  LOP3.LUT R7, R99, 0x7, RZ, 0xc0, !PT ;  /* 0x0000000763077812 */ /* 0x000fe200078ec0ff */
[----:B------:R-:W-:Y:S01]  /*1bd0*/  @!P6 IMAD.IADD R47, R47, 0x1, -R4 ;  /* 0x000000012f2fe824 */ /* 0x000fe200078e0a04 */
[----:B------:R-:W-:Y:S01]  /*1be0*/  ISETP.GT.U32.AND P6, PT, R4, R59, PT ;  /* 0x0000003b0400720c */ /* 0x000fe20003fc4070 */
[----:B------:R-:W-:Y:S01]  /*1bf0*/  IMAD.HI.U32 R2, R2, R6, RZ ;  /* 0x0000000602027227 */ /* 0x000fe200078e00ff */
[----:B------:R-:W-:-:S02]  /*1c00*/  LOP3.LUT R75, R10, 0x60, RZ, 0xc0, !PT ;  /* 0x000000600a4b7812 */ /* 0x000fc400078ec0ff */
[----:B------:R-:W-:Y:S01]  /*1c10*/  LEA.HI R8, R3, R8, RZ, 0x7 ;  /* 0x0000000803087211 */ /* 0x000fe200078f38ff */
[--C-:B------:R-:W-:Y:S01]  /*1c20*/  @!P3 IMAD.IADD R53, R53, 0x1, -R4.reuse ;  /* 0x000000013535b824 */ /* 0x100fe200078e0a04 */
[C---:B------:R-:W-:Y:S01]  /*1c30*/  ISETP.GT.U32.AND P3, PT, R4.reuse, R65, PT ;  /* 0x000000410400720c */ /* 0x040fe20003f64070 */
[--C-:B------:R-:W-:Y:S01]  /*1c40*/  @!P2 IMAD.IADD R51, R51, 0x1, -R4.reuse ;  /* 0x000000013333a824 */ /* 0x100fe200078e0a04 */
[C---:B------:R-:W-:Y:S01]  /*1c50*/  ISETP.GT.U32.AND P2, PT, R4.reuse, R63, PT ;  /* 0x0000003f0400720c */ /* 0x040fe20003f44070 */
[--C-:B------:R-:W-:Y:S01]  /*1c60*/  @!P4 IMAD.IADD R55, R55, 0x1, -R4.reuse ;  /* 0x000000013737c824 */ /* 0x100fe200078e0a04 */
[C---:B------:R-:W-:Y:S01]  /*1c70*/  ISETP.GT.U32.AND P4, PT, R4.reuse, R67, PT ;  /* 0x000000430400720c */ /* 0x040fe20003f84070 */
[----:B------:R-:W-:Y:S01]  /*1c80*/  @!P5 IMAD.IADD R57, R57, 0x1, -R4 ;  /* 0x000000013939d824 */ /* 0x000fe200078e0a04 */
[C---:B------:R-:W-:Y:S01]  /*1c90*/  ISETP.GT.U32.AND P5, PT, R4.reuse, R71, PT ;  /* 0x000000470400720c */ /* 0x040fe20003fa4070 */
[----:B------:R-:W-:Y:S01]  /*1ca0*/  IMAD.MOV R2, RZ, RZ, -R2 ;  /* 0x000000ffff027224 */ /* 0x000fe200078e0a02 */
[----:B------:R-:W-:Y:S01]  /*1cb0*/  LOP3.LUT R10, R75, 0x10, R218, 0xf8, !PT ;  /* 0x000000104b0a7812 */ /* 0x000fe200078ef8da */
[----:B------:R-:W-:Y:S01]  /*1cc0*/  @!P1 IMAD.IADD R61, R61, 0x1, -R4 ;  /* 0x000000013d3d9824 */ /* 0x000fe200078e0a04 */
[C---:B------:R-:W-:Y:S01]  /*1cd0*/  ISETP.GT.U32.AND P1, PT, R4.reuse, R47, PT ;  /* 0x0000002f0400720c */ /* 0x040fe20003f24070 */
[----:B------:R-:W-:Y:S01]  /*1ce0*/  IMAD R6, R5, R2, R6 ;  /* 0x0000000205067224 */ /* 0x000fe200078e0206 */
[----:B------:R-:W-:Y:S01]  /*1cf0*/  SHF.R.S32.HI R8, RZ, 0x7, R8 ;  /* 0x00000007ff087819 */ /* 0x000fe20000011408 */
[--C-:B------:R-:W-:Y:S01]  /*1d00*/  @!P0 IMAD.IADD R25, R25, 0x1, -R4.reuse ;  /* 0x0000000119198824 */ /* 0x100fe200078e0a04 */
[----:B------:R-:W-:Y:S01]  /*1d10*/  LOP3.LUT P0, RZ, R99, 0x80, RZ, 0xc0, !PT ;  /* 0x0000008063ff7812 */ /* 0x000fe2000780c0ff */
[--C-:B------:R-:W-:Y:S01]  /*1d20*/  @!P6 IMAD.IADD R59, R59, 0x1, -R4.reuse ;  /* 0x000000013b3be824 */ /* 0x100fe200078e0a04 */
[----:B------:R-:W-:Y:S01]  /*1d30*/  ISETP.GT.U32.AND P6, PT, R5, R6, PT ;  /* 0x000000060500720c */ /* 0x000fe20003fc4070 */
[--C-:B------:R-:W-:Y:S01]  /*1d40*/  @!P3 IMAD.IADD R65, R65, 0x1, -R4.reuse ;  /* 0x000000014141b824 */ /* 0x100fe200078e0a04 */
[C---:B------:R-:W-:Y:S01]  /*1d50*/  ISETP.GT.U32.AND P3, PT, R4.reuse, R51, PT ;  /* 0x000000330400720c */ /* 0x040fe20003f64070 */
[--C-:B------:R-:W-:Y:S01]  /*1d60*/  @!P2 IMAD.IADD R63, R63, 0x1, -R4.reuse ;  /* 0x000000013f3fa824 */ /* 0x100fe200078e0a04 */
[----:B------:R-:W-:Y:S01]  /*1d70*/  SEL R73, RZ, 0x110, !P0 ;  /* 0x00000110ff497807 */ /* 0x000fe20004000000 */
[--C-:B------:R-:W-:Y:S01]  /*1d80*/  @!P4 IMAD.IADD R67, R67, 0x1, -R4.reuse ;  /* 0x000000014343c824 */ /* 0x100fe200078e0a04 */
[C---:B------:R-:W-:Y:S01]  /*1d90*/  ISETP.GT.U32.AND P2, PT, R4.reuse, R49, PT ;  /* 0x000000310400720c */ /* 0x040fe20003f44070 */
[--C-:B------:R-:W-:Y:S01]  /*1da0*/  @!P5 IMAD.IADD R71, R71, 0x1, -R4.reuse ;  /* 0x000000014747d824 */ /* 0x100fe200078e0a04 */
[C---:B------:R-:W-:Y:S01]  /*1db0*/  ISETP.GT.U32.AND P4, PT, R4.reuse, R53, PT ;  /* 0x000000350400720c */ /* 0x040fe20003f84070 */
[--C-:B------:R-:W-:Y:S01]  /*1dc0*/  @!P1 IMAD.IADD R47, R47, 0x1, -R4.reuse ;  /* 0x000000012f2f9824 */ /* 0x100fe200078e0a04 */
[C---:B------:R-:W-:Y:S01]  /*1dd0*/  ISETP.GT.U32.AND P5, PT, R4.reuse, R55, PT ;  /* 0x000000370400720c */ /* 0x040fe20003fa4070 */
[----:B------:R-:W-:Y:S01]  /*1de0*/  IMAD.SHL.U32 R12, R99, 0x80, RZ ;  /* 0x00000080630c7824 */ /* 0x000fe200078e00ff */
[----:B------:R-:W-:Y:S01]  /*1df0*/  ISETP.GT.U32.AND P0, PT, R4, R59, PT ;  /* 0x0000003b0400720c */ /* 0x000fe20003f04070 */
[--C-:B------:R-:W-:Y:S01]  /*1e00*/  @!P6 IMAD.IADD R6, R6, 0x1, -R5.reuse ;  /* 0x000000010606e824 */ /* 0x100fe200078e0a05 */
[C---:B------:R-:W-:Y:S01]  /*1e10*/  ISETP.GT.U32.AND P1, PT, R4.reuse, R61, PT ;  /* 0x0000003d0400720c */ /* 0x040fe20003f24070 */
[--C-:B------:R-:W-:Y:S01]  /*1e20*/  @!P3 IMAD.IADD R51, R51, 0x1, -R4.reuse ;  /* 0x000000013333b824 */ /* 0x100fe200078e0a04 */
[C---:B------:R-:W-:Y:S01]  /*1e30*/  ISETP.GT.U32.AND P3, PT, R4.reuse, R65, PT ;  /* 0x000000410400720c */ /* 0x040fe20003f64070 */
[----:B------:R-:W-:Y:S01]  /*1e40*/  IMAD R7, R7, 0x110, RZ ;  /* 0x0000011007077824 */ /* 0x000fe200078e02ff */
[C---:B------:R-:W-:Y:S01]  /*1e50*/  ISETP.GT.U32.AND P6, PT, R4.reuse, R57, PT ;  /* 0x000000390400720c */ /* 0x040fe20003fc4070 */
[--C-:B------:R-:W-:Y:S01]  /*1e60*/  @!P2 IMAD.IADD R49, R49, 0x1, -R4.reuse ;  /* 0x000000013131a824 */ /* 0x100fe200078e0a04 */
[C---:B------:R-:W-:Y:S01]  /*1e70*/  ISETP.GT.U32.AND P2, PT, R4.reuse, R63, PT ;  /* 0x0000003f0400720c */ /* 0x040fe20003f44070 */
[--C-:B------:R-:W-:Y:S01]  /*1e80*/  @!P4 IMAD.IADD R53, R53, 0x1, -R4.reuse ;  /* 0x000000013535c824 */ /* 0x100fe200078e0a04 */
[----:B------:R-:W-:Y:S01]  /*1e90*/  ISETP.GT.U32.AND P4, PT, R4, R67, PT ;  /* 0x000000430400720c */ /* 0x000fe20003f84070 */
[--C-:B------:R-:W-:Y:S01]  /*1ea0*/  @!P5 IMAD.IADD R55, R55, 0x1, -R4.reuse ;  /* 0x000000013737d824 */ /* 0x100fe200078e0a04 */
[----:B------:R-:W-:Y:S01]  /*1eb0*/  ISETP.GT.U32.AND P5, PT, R5, R6, PT ;  /* 0x000000060500720c */ /* 0x000fe20003fa4070 */
[--C-:B------:R-:W-:Y:S01]  /*1ec0*/  @!P0 IMAD.IADD R59, R59, 0x1, -R4.reuse ;  /* 0x000000013b3b8824 */ /* 0x100fe200078e0a04 */
[----:B------:R-:W-:Y:S01]  /*1ed0*/  ISETP.GE.AND P0, PT, R186, RZ, PT ;  /* 0x000000ffba00720c */ /* 0x000fe20003f06270 */
[--C-:B------:R-:W-:Y:S01]  /*1ee0*/  @!P1 IMAD.IADD R61, R61, 0x1, -R4.reuse ;  /* 0x000000013d3d9824 */ /* 0x100fe200078e0a04 */
[----:B------:R-:W-:Y:S01]  /*1ef0*/  ISETP.GE.AND P1, PT, R185, RZ, PT ;  /* 0x000000ffb900720c */ /* 0x000fe20003f26270 */
[--C-:B------:R-:W-:Y:S01]  /*1f00*/  @!P3 IMAD.IADD R65, R65, 0x1, -R4.reuse ;  /* 0x000000014141b824 */ /* 0x100fe200078e0a04 */
[----:B------:R-:W-:Y:S01]  /*1f10*/  ISETP.GE.AND P3, PT, R190, RZ, PT ;  /* 0x000000ffbe00720c */ /* 0x000fe20003f66270 */
[--C-:B------:R-:W-:Y:S01]  /*1f20*/  @!P6 IMAD.IADD R57, R57, 0x1, -R4.reuse ;  /* 0x000000013939e824 */ /* 0x100fe200078e0a04 */
[----:B------:R-:W-:Y:S01]  /*1f30*/  ISETP.GT.U32.AND P6, PT, R4, R71, PT ;  /* 0x000000470400720c */ /* 0x000fe20003fc4070 */
[--C-:B------:R-:W-:Y:S01]  /*1f40*/  @!P2 IMAD.IADD R63, R63, 0x1, -R4.reuse ;  /* 0x000000013f3fa824 */ /* 0x100fe200078e0a04 */
[----:B------:R-:W-:Y:S01]  /*1f50*/  ISETP.GE.AND P2, PT, R187, RZ, PT ;  /* 0x000000ffbb00720c */ /* 0x000fe20003f46270 */
[--C-:B------:R-:W-:Y:S01]  /*1f60*/  @!P4 IMAD.IADD R67, R67, 0x1, -R4.reuse ;  /* 0x000000014343c824 */ /* 0x100fe200078e0a04 */
[----:B------:R-:W-:Y:S01]  /*1f70*/  ISETP.GE.AND P4, PT, R189, RZ, PT ;  /* 0x000000ffbd00720c */ /* 0x000fe20003f86270 */
[----:B------:R-:W-:Y:S01]  /*1f80*/  @!P5 IMAD.IADD R6, R6, 0x1, -R5 ;  /* 0x000000010606d824 */ /* 0x000fe200078e0a05 */
[----:B------:R-:W-:Y:S01]  /*1f90*/  ISETP.GE.AND P5, PT, R188, RZ, PT ;  /* 0x000000ffbc00720c */ /* 0x000fe20003fa6270 */
[----:B------:R-:W-:Y:S01]  /*1fa0*/  @!P0 IMAD.MOV R9, RZ, RZ, -R9 ;  /* 0x000000ffff098224 */ /* 0x000fe200078e0a09 */
[----:B------:R-:W-:Y:S01]  /*1fb0*/  ISETP.GE.AND P0, PT, R191, RZ, PT ;  /* 0x000000ffbf00720c */ /* 0x000fe20003f06270 */
[----:B------:R-:W-:Y:S01]  /*1fc0*/  @!P1 IMAD.MOV R11, RZ, RZ, -R11 ;  /* 0x000000ffff0b9224 */ /* 0x000fe200078e0a0b */
[----:B------:R-:W-:Y:S01]  /*1fd0*/  ISETP.GE.AND P1, PT, R192, RZ, PT ;  /* 0x000000ffc000720c */ /* 0x000fe20003f26270 */
[----:B------:R-:W-:Y:S01]  /*1fe0*/  @!P3 IMAD.MOV R19, RZ, RZ, -R19 ;  /* 0x000000ffff13b224 */ /* 0x000fe200078e0a13 */
[----:B------:R-:W-:Y:S01]  /*1ff0*/  ISETP.GE.AND P3, PT, R196, RZ, PT ;  /* 0x000000ffc400720c */ /* 0x000fe20003f66270 */
[----:B------:R-:W-:Y:S01]  /*2000*/  IMAD.MOV.U32 R5, RZ, RZ, R41 ;  /* 0x000000ffff057224 */ /* 0x000fe200078e0029 */
[----:B------:R-:W-:Y:S01]  /*2010*/  LOP3.LUT R12, R12, 0x800, RZ, 0xc0, !PT ;  /* 0x000008000c0c7812 */ /* 0x000fe200078ec0ff */
[----:B------:R-:W-:Y:S01]  /*2020*/  @!P2 IMAD.MOV R13, RZ, RZ, -R13 ;  /* 0x000000ffff0da224 */ /* 0x000fe200078e0a0d */
[----:B------:R-:W-:Y:S01]  /*2030*/  ISETP.GE.AND P2, PT, R193, RZ, PT ;  /* 0x000000ffc100720c */ /* 0x000fe20003f46270 */
        /* <DEDUP_REMOVED lines=25> */
[----:B------:R-:W-:Y:S01]  /*21d0*/  LOP3.LUT R4, RZ, c[0x0][0x17c], RZ, 0x33, !PT ;  /* 0x00005f00ff047a12 */ /* 0x000fe200078e33ff */
        /* <DEDUP_REMOVED lines=13> */
[----:B------:R-:W-:Y:S01]  /*22b0*/  LOP3.LUT R75, R7, R10, RZ, 0x3c, !PT ;  /* 0x0000000a074b7212 */ /* 0x000fe200078e3cff */
        /* <DEDUP_REMOVED lines=9> */
[----:B------:R-:W-:Y:S01]  /*2350*/  ISETP.NE.AND P1, PT, RZ, c[0x0][0x17c], PT ;  /* 0x00005f00ff007a0c */ /* 0x000fe20003f25270 */
[----:B------:R-:W-:-:S02]  /*2360*/  IMAD.SHL.U32 R2, R98, 0x2, RZ ;  /* 0x0000000262027824 */ /* 0x000fc400078e00ff */
[----:B------:R-:W-:Y:S01]  /*2370*/  @!P3 IMAD.MOV R69, RZ, RZ, -R69 ;  /* 0x000000ffff45b224 */ /* 0x000fe200078e0a45 */
[C---:B------:R-:W-:Y:S01]  /*2380*/  SEL R42, R4.reuse, R9, !P1 ;  /* 0x00000009042a7207 */ /* 0x040fe20004800000 */
[----:B------:R-:W-:Y:S01]  /*2390*/  @!P2 IMAD.MOV R61, RZ, RZ, -R61 ;  /* 0x000000ffff3da224 */ /* 0x000fe200078e0a3d */
[----:B------:R-:W-:Y:S01]  /*23a0*/  LOP3.LUT R2, R73, R2, RZ, 0x3c, !PT ;  /* 0x0000000249027212 */ /* 0x000fe200078e3cff */
[----:B------:R-:W-:Y:S01]  /*23b0*/  @!P4 IMAD.MOV R65, RZ, RZ, -R65 ;  /* 0x000000ffff41c224 */ /* 0x000fe200078e0a41 */
[C---:B------:R-:W-:Y:S01]  /*23c0*/  SEL R24, R4.reuse, R11, !P1 ;  /* 0x0000000b04187207 */ /* 0x040fe20004800000 */
[----:B------:R-:W-:Y:S01]  /*23d0*/  @!P5 IMAD.MOV R63, RZ, RZ, -R63 ;  /* 0x000000ffff3fd224 */ /* 0x000fe200078e0a3f */
[C---:B------:R-:W-:Y:S01]  /*23e0*/  SEL R138, R4.reuse, R69, !P1 ;  /* 0x00000045048a7207 */ /* 0x040fe20004800000 */
[----:B------:R-:W-:Y:S01]  /*23f0*/  @!P0 IMAD.MOV R71, RZ, RZ, -R71 ;  /* 0x000000ffff478224 */ /* 0x000fe200078e0a47 */
[C---:B------:R-:W-:Y:S01]  /*2400*/  SEL R48, R4.reuse, R13, !P1 ;  /* 0x0000000d04307207 */ /* 0x040fe20004800000 */
[----:B------:R-:W-:Y:S01]  /*2410*/  @!P6 IMAD.MOV R77, RZ, RZ, -R77 ;  /* 0x000000ffff4de224 */ /* 0x000fe200078e0a4d */
[C---:B------:R-:W-:Y:S01]  /*2420*/  SEL R26, R4.reuse, R15, !P1 ;  /* 0x0000000f041a7207 */ /* 0x040fe20004800000 */
[----:B------:R-:W-:Y:S01]  /*2430*/  IMAD R9, R251, c[0x0][0x188], RZ ;  /* 0x00006200fb097a24 */ /* 0x000fe200078e02ff */
[----:B------:R-:W-:Y:S01]  /*2440*/  SEL R28, R4, R17, !P1 ;  /* 0x00000011041c7207 */ /* 0x000fe20004800000 */
[----:B------:R-:W-:Y:S01]  /*2450*/  IMAD R9, R96, c[0x0][0x188], RZ ;  /* 0x0000620060097a24 */ /* 0x000fe200078e02ff */
[C---:B------:R-:W-:Y:S01]  /*2460*/  SEL R54, R4.reuse, R19, !P1 ;  /* 0x0000001304367207 */ /* 0x040fe20004800000 */
[----:B------:R-:W-:Y:S01]  /*2470*/  IMAD R9, R93, c[0x0][0x188], RZ ;  /* 0x000062005d097a24 */ /* 0x000fe200078e02ff */
[----:B------:R-:W-:Y:S01]  /*2480*/  SEL R30, R4, R21, !P1 ;  /* 0x00000015041e7207 */ /* 0x000fe20004800000 */
[----:B------:R-:W-:Y:S01]  /*2490*/  IMAD R9, R90, c[0x0][0x188], RZ ;  /* 0x000062005a097a24 */ /* 0x000fe200078e02ff */
[----:B------:R-:W-:Y:S01]  /*24a0*/  SEL R60, R4, R23, !P1 ;  /* 0x00000017043c7207 */ /* 0x000fe20004800000 */
[----:B------:R-:W-:Y:S01]  /*24b0*/  IMAD.IADD R3, R12, 0x1, R75 ;  /* 0x000000010c037824 */ /* 0x000fe200078e024b */
        /* <DEDUP_REMOVED lines=9> */
[----:B------:R-:W-:Y:S01]  /*2550*/  IMAD R9, R72, c[0x0][0x188], RZ ;  /* 0x0000620048097a24 */ /* 0x000fe200078e02ff */
[----:B------:R-:W-:Y:S01]  /*2560*/  SEL R44, R4, R35, !P1 ;  /* 0x00000023042c7207 */ /* 0x000fe20004800000 */
[----:B------:R-:W-:Y:S01]  /*2570*/  IMAD R9, R66, c[0x0][0x188], RZ ;  /* 0x0000620042097a24 */ /* 0x000fe200078e02ff */
[----:B------:R-:W-:Y:S01]  /*2580*/  SEL R34, R4, R37, !P1 ;  /* 0x0000002504227207 */ /* 0x000fe20004800000 */
[----:B------:R-:W-:Y:S01]  /*2590*/  IMAD R9, R20, c[0x0][0x188], RZ ;  /* 0x0000620014097a24 */ /* 0x000fe200078e02ff */
        /* <DEDUP_REMOVED lines=9> */
[----:B------:R-:W-:Y:S01]  /*2630*/  IMAD.MOV.U32 R9, RZ, RZ, R6 ;  /* 0x000000ffff097224 */ /* 0x000fe200078e0006 */
[----:B------:R-:W-:Y:S01]  /*2640*/  SEL R14, R4, R49, !P1 ;  /* 0x00000031040e7207 */ /* 0x000fe20004800000 */
[----:B------:R-:W-:Y:S01]  /*2650*/  IMAD R13, R252, c[0x0][0x188], RZ ;  /* 0x00006200fc0d7a24 */ /* 0x000fe200078e02ff */
[C---:B------:R-:W-:Y:S01]  /*2660*/  SEL R58, R4.reuse, R51, !P1 ;  /* 0x00000033043a7207 */ /* 0x040fe20004800000 */
[----:B------:R-:W-:Y:S01]  /*2670*/  IMAD R13, R95, c[0x0][0x188], RZ ;  /* 0x000062005f0d7a24 */ /* 0x000fe200078e02ff */
[----:B------:R-:W-:Y:S01]  /*2680*/  SEL R62, R4, R53, !P1 ;  /* 0x00000035043e7207 */ /* 0x000fe20004800000 */
[----:B------:R-:W-:Y:S01]  /*2690*/  IMAD R13, R92, c[0x0][0x188], RZ ;  /* 0x000062005c0d7a24 */ /* 0x000fe200078e02ff */
[C---:B------:R-:W-:Y:S01]  /*26a0*/  SEL R16, R4.reuse, R55, !P1 ;  /* 0x0000003704107207 */ /* 0x040fe20004800000 */
[----:B------:R-:W-:Y:S01]  /*26b0*/  IMAD.SHL.U32 R10, R99, 0x40, RZ ;  /* 0x00000040630a7824 */ /* 0x000fe200078e00ff */
        /* <DEDUP_REMOVED lines=14> */
[----:B------:R-:W-:Y:S01]  /*27a0*/  ISETP.GE.AND P1, PT, R217, RZ, PT ;  /* 0x000000ffd900720c */ /* 0x000fe20003f26270 */
[----:B------:R-:W-:Y:S01]  /*27b0*/  IMAD R13, R80, c[0x0][0x188], RZ ;  /* 0x00006200500d7a24 */ /* 0x000fe200078e02ff */
[----:B------:R-:W-:Y:S01]  /*27c0*/  ISETP.NE.AND P0, PT, RZ, c[0x0][0x178], PT ;  /* 0x00005e00ff007a0c */ /* 0x000fe20003f05270 */
[----:B------:R-:W-:Y:S01]  /*27d0*/  IMAD R13, R76, c[0x0][0x188], RZ ;  /* 0x000062004c0d7a24 */ /* 0x000fe200078e02ff */
[----:B------:R-:W-:Y:S01]  /*27e0*/  LOP3.LUT R10, R10, 0x800, RZ, 0xc0, !PT ;  /* 0x000008000a0a7812 */ /* 0x000fe200078ec0ff */
[----:B------:R-:W-:Y:S01]  /*27f0*/  IMAD R13, R70, c[0x0][0x188], RZ ;  /* 0x00006200460d7a24 */ /* 0x000fe200078e02ff */
[----:B------:R-:W-:Y:S01]  /*2800*/  LOP3.LUT R6, R7, 0x30, R218, 0x78, !PT ;  /* 0x0000003007067812 */ /* 0x000fe200078e78da */
[----:B------:R-:W-:Y:S01]  /*2810*/  IMAD R28, R28, c[0x0][0x190], RZ ;  /* 0x000064001c1c7a24 */ /* 0x000fe200078e02ff */
[----:B------:R-:W-:Y:S01]  /*2820*/  LEA R43, P2, R42, c[0x0][0x168], 0x1 ;  /* 0x00005a002a2b7a11 */ /* 0x000fe200078408ff */
[----:B------:R-:W-:Y:S01]  /*2830*/  IMAD R54, R54, c[0x0][0x190], RZ ;  /* 0x0000640036367a24 */ /* 0x000fe200078e02ff */
[----:B------:R-:W-:Y:S01]  /*2840*/  LEA R25, P3, R24, c[0x0][0x168], 0x1 ;  /* 0x00005a0018197a11 */ /* 0x000fe200078608ff */
[----:B------:R-:W-:Y:S01]  /*2850*/  IMAD R30, R30, c[0x0][0x190], RZ ;  /* 0x000064001e1e7a24 */ /* 0x000fe200078e02ff */
[----:B------:R-:W-:Y:S01]  /*2860*/  LEA R49, P4, R48, c[0x0][0x168], 0x1 ;  /* 0x00005a0030317a11 */ /* 0x000fe200078808ff */
[----:B------:R-:W-:Y:S01]  /*2870*/  @!P1 IMAD.MOV R9, RZ, RZ, -R9 ;  /* 0x000000ffff099224 */ /* 0x000fe200078e0a09 */
[----:B------:R-:W-:Y:S01]  /*2880*/  LEA R27, P5, R26, c[0x0][0x168], 0x1 ;  /* 0x00005a001a1b7a11 */ /* 0x000fe200078a08ff */
[----:B------:R-:W-:Y:S01]  /*2890*/  IMAD R60, R60, c[0x0][0x190], RZ ;  /* 0x000064003c3c7a24 */ /* 0x000fe200078e02ff */
[----:B------:R-:W-:Y:S01]  /*28a0*/  @!P0 LOP3.LUT R9, RZ, c[0x0][0x178], RZ, 0x33, !PT ;  /* 0x00005e00ff098a12 */ /* 0x000fe200078e33ff */
[----:B------:R-:W-:Y:S01]  /*28b0*/  IMAD R32, R32, c[0x0][0x190], RZ ;  /* 0x0000640020207a24 */ /* 0x000fe200078e02ff */
[----:B------:R0:W-:Y:S01]  /*28c0*/  STL [R1], R10 ;  /* 0x0000000a01007387 */ /* 0x0001e20000100800 */
[----:B------:R-:W-:Y:S01]  /*28d0*/  IMAD R36, R36, c[0x0][0x190], RZ ;  /* 0x0000640024247a24 */ /* 0x000fe200078e02ff */
[----:B------:R-:W-:Y:S01]  /*28e0*/  LOP3.LUT R6, R6, R10, RZ, 0xfc, !PT ;  /* 0x0000000a06067212 */ /* 0x000fe200078efcff */
[----:B------:R-:W-:Y:S01]  /*28f0*/  IMAD R9, R9, c[0x0][0x184], RZ ;  /* 0x0000610009097a24 */ /* 0x000fe200078e02ff */
[----:B------:R-:W-:Y:S01]  /*2900*/  LEA.HI.X.SX32 R42, R42, c[0x0][0x16c], 0x1, P2 ;  /* 0x00005b002a2a7a11 */ /* 0x000fe200010f0eff */
[----:B------:R-:W-:Y:S01]  /*2910*/  IMAD R11, R11, c[0x0][0x190], RZ ;  /* 0x000064000b0b7a24 */ /* 0x000fe200078e02ff */
[----:B------:R-:W-:Y:S01]  /*2920*/  LEA.HI.X.SX32 R24, R24, c[0x0][0x16c], 0x1, P3 ;  /* 0x00005b0018187a11 */ /* 0x000fe200018f0eff */
[----:B------:R-:W-:Y:S01]  /*2930*/  IMAD R12, R0, c[0x0][0x188], RZ ;  /* 0x00006200000c7a24 */ /* 0x000fe200078e02ff */
[----:B------:R-:W-:Y:S01]  /*2940*/  LEA R70, P1, R9, c[0x0][0x160], 0x1 ;  /* 0x0000580009467a11 */ /* 0x000fe200078208ff */
[----:B------:R-:W-:Y:S01]  /*2950*/  IMAD R12, R97, c[0x0][0x188], RZ ;  /* 0x00006200610c7a24 */ /* 0x000fe200078e02ff */
[----:B------:R-:W-:Y:S01]  /*2960*/  LEA.HI.X.SX32 R48, R48, c[0x0][0x16c], 0x1, P4 ;  /* 0x00005b0030307a11 */ /* 0x000fe200020f0eff */
[----:B------:R-:W-:Y:S01]  /*2970*/  IMAD R38, R38, c[0x0][0x190], RZ ;  /* 0x0000640026267a24 */ /* 0x000fe200078e02ff */
[----:B------:R-:W-:Y:S01]  /*2980*/  LEA.HI.X.SX32 R71, R9, c[0x0][0x164], 0x1, P1 ;  /* 0x0000590009477a11 */ /* 0x000fe200008f0eff */
[----:B------:R-:W-:Y:S01]  /*2990*/  IMAD R41, R41, c[0x0][0x190], RZ ;  /* 0x0000640029297a24 */ /* 0x000fe200078e02ff */
[----:B------:R-:W-:Y:S01]  /*29a0*/  LEA.HI.X.SX32 R26, R26, c[0x0][0x16c], 0x1, P5 ;  /* 0x00005b001a1a7a11 */ /* 0x000fe200028f0eff */
[----:B------:R-:W-:Y:S01]  /*29b0*/  IMAD R44, R44, c[0x0][0x190], RZ ;  /* 0x000064002c2c7a24 */ /* 0x000fe200078e02ff */
[----:B------:R-:W-:Y:S01]  /*29c0*/  LEA R29, P6, R28, c[0x0][0x168], 0x1 ;  /* 0x00005a001c1d7a11 */ /* 0x000fe200078c08ff */
        /* <DEDUP_REMOVED lines=11> */
[----:B0-----:R-:W-:Y:S01]  /*2a80*/  LEA R10, P5, R11, c[0x0][0x168], 0x1 ;  /* 0x00005a000b0a7a11 */ /* 0x001fe200078a08ff */
[----:B------:R-:W-:Y:S01]  /*2a90*/  IMAD R12, R88, c[0x0][0x188], RZ ;  /* 0x00006200580c7a24 */ /* 0x000fe200078e02ff */
[----:B------:R-:W-:Y:S01]  /*2aa0*/  LEA.HI.X.SX32 R28, R28, c[0x0][0x16c], 0x1, P6 ;  /* 0x00005b001c1c7a11 */ /* 0x000fe200030f0eff */
        /* <DEDUP_REMOVED lines=62> */
[----:B------:R-:W-:Y:S01]  /*2e90*/  IMAD.MOV.U32 R5, RZ, RZ, c[0x0][0x18c] ;  /* 0x00006300ff057624 */ /* 0x000fe200078e00ff */
        /* <DEDUP_REMOVED lines=20> */
[----:B------:R-:W-:Y:S01]  /*2fe0*/  CS2R R92, SRZ ;  /* 0x00000000005c7805 */ /* 0x000fe2000001ff00 */
[----:B------:R-:W-:Y:S01]  /*2ff0*/  IMAD R9, R246, c[0x0][0x188], RZ ;  /* 0x00006200f6097a24 */ /* 0x000fe200078e02ff */
[----:B------:R-:W-:Y:S01]  /*3000*/  CS2R R94, SRZ ;  /* 0x00000000005e7805 */ /* 0x000fe2000001ff00 */
        /* <DEDUP_REMOVED lines=12> */
[----:B------:R-:W-:Y:S01]  /*30d0*/  IMAD.SHL.U32 R5, R5, 0x80, RZ ;  /* 0x0000008005057824 */ /* 0x000fe200078e00ff */
[----:B------:R-:W-:Y:S01]  /*30e0*/  LEA.HI.X.SX32 R69, R69, c[0x0][0x16c], 0x1, P5 ;  /* 0x00005b0045457a11 */ /* 0x000fe200028f0eff */
[----:B------:R-:W-:Y:S01]  /*30f0*/  IMAD R13, R231, c[0x0][0x188], RZ ;  /* 0x00006200e70d7a24 */ /* 0x000fe200078e02ff */
[----:B------:R-:W-:Y:S01]  /*3100*/  LOP3.LUT R157, R2, 0x20, RZ, 0x3c, !PT ;  /* 0x00000020029d7812 */ /* 0x000fe200078e3cff */
[----:B------:R-:W-:Y:S01]  /*3110*/  IMAD R12, R248, c[0x0][0x188], RZ ;  /* 0x00006200f80c7a24 */ /* 0x000fe200078e02ff */
[----:B------:R-:W-:-:S02]  /*3120*/  LOP3.LUT R156, R2, 0x40, RZ, 0x3c, !PT ;  /* 0x00000040029c7812 */ /* 0x000fc400078e3cff */
[----:B------:R-:W-:Y:S02]  /*3130*/  LOP3.LUT R9, R2, 0x60, RZ, 0x3c, !PT ;  /* 0x0000006002097812 */ /* 0x000fe400078e3cff */
[----:B------:R-:W-:Y:S02]  /*3140*/  LOP3.LUT R7, R6, 0x40, RZ, 0x3c, !PT ;  /* 0x0000004006077812 */ /* 0x000fe400078e3cff */
.L_x_3:
[C---:B------:R-:W-:Y:S02]  /*3150*/  LOP3.LUT R4, R0.reuse, 0x2, RZ, 0xfc, !PT ;  /* 0x0000000200047812 */ /* 0x040fe400078efcff */
[----:B------:R-:W-:Y:S02]  /*3160*/  ISETP.GE.AND P0, PT, R0, UR4, PT ;  /* 0x0000000400007c0c */ /* 0x000fe4000bf06270 */
[----:B------:R-:W-:Y:S01]  /*3170*/  ISETP.GE.AND P1, PT, R4, UR4, PT ;  /* 0x0000000404007c0c */ /* 0x000fe2000bf26270 */
[C---:B------:R-:W-:Y:S01]  /*3180*/  IMAD R4, R0.reuse, c[0x0][0x188], RZ ;  /* 0x0000620000047a24 */ /* 0x040fe200078e02ff */
[----:B------:R-:W-:Y:S02]  /*3190*/  PRMT R146, RZ, 0x7610, R146 ;  /* 0x00007610ff927816 */ /* 0x000fe40000000092 */
[----:B------:R-:W-:Y:S01]  /*31a0*/  LOP3.LUT R18, R0, 0x2, RZ, 0xfc, !PT ;  /* 0x0000000200127812 */ /* 0x000fe200078efcff */
[----:B------:R-:W-:Y:S01]  /*31b0*/  IMAD.WIDE R12, R4, 0x2, R70 ;  /* 0x00000002040c7825 */ /* 0x000fe200078e0246 */
[----:B------:R-:W-:-:S02]  /*31c0*/  LOP3.LUT R4, R0, 0x4, RZ, 0xfc, !PT ;  /* 0x0000000400047812 */ /* 0x000fc400078efcff */
[----:B------:R-:W-:Y:S01]  /*31d0*/  PRMT R169, RZ, 0x7610, R169 ;  /* 0x00007610ffa97816 */ /* 0x000fe200000000a9 */
[----:B------:R-:W-:Y:S02]  /*31e0*/  IMAD R18, R18, c[0x0][0x188], RZ ;  /* 0x0000620012127a24 */ /* 0x000fe400078e02ff */
[----:B------:R0:W2:Y:S01]  /*31f0*/  @!P0 LDG.E.U16 R146, [R12.64] ;  /* 0x000000060c928981 */ /* 0x0000a2000c1e1500 */
[----:B------:R-:W-:Y:S01]  /*3200*/  ISETP.GE.AND P0, PT, R4, UR4, PT ;  /* 0x0000000404007c0c */ /* 0x000fe2000bf06270 */
[----:B------:R-:W-:Y:S01]  /*3210*/  IMAD.WIDE R18, R18, 0x2, R70 ;  /* 0x0000000212127825 */ /* 0x000fe200078e0246 */
[----:B------:R-:W-:-:S04]  /*3220*/  LOP3.LUT R4, R0, 0xc, RZ, 0xfc, !PT ;  /* 0x0000000c00047812 */ /* 0x000fc800078efcff */
[----:B------:R-:W-:Y:S01]  /*3230*/  ISETP.GE.AND P4, PT, R4, UR4, PT ;  /* 0x0000000404007c0c */ /* 0x000fe2000bf86270 */
[----:B------:R1:W3:Y:S01]  /*3240*/  @!P1 LDG.E.U16 R169, [R18.64] ;  /* 0x0000000612a99981 */ /* 0x0002e2000c1e1500 */
[----:B------:R-:W-:-:S05]  /*3250*/  LOP3.LUT R4, R0, 0x4, RZ, 0xfc, !PT ;  /* 0x0000000400047812 */ /* 0x000fca00078efcff */
[----:B------:R-:W-:-:S04]  /*3260*/  IMAD R4, R4, c[0x0][0x188], RZ ;  /* 0x0000620004047a24 */ /* 0x000fc800078e02ff */
[----:B0-----:R-:W-:Y:S01]  /*3270*/  IMAD.WIDE R12, R4, 0x2, R70 ;  /* 0x00000002040c7825 */ /* 0x001fe200078e0246 */
[C---:B------:R-:W-:Y:S02]  /*3280*/  LOP3.LUT R4, R0.reuse, 0xc, RZ, 0xfc, !PT ;  /* 0x0000000c00047812 */ /* 0x040fe400078efcff */
[----:B------:R-:W-:-:S03]  /*3290*/  LOP3.LUT R21, R0, 0x8, RZ, 0xfc, !PT ;  /* 0x0000000800157812 */ /* 0x000fc600078efcff */
[----:B------:R-:W-:Y:S01]  /*32a0*/  IMAD R4, R4, c[0x0][0x188], RZ ;  /* 0x0000620004047a24 */ /* 0x000fe200078e02ff */
[----:B------:R-:W-:Y:S02]  /*32b0*/  PRMT R128, RZ, 0x7610, R128 ;  /* 0x00007610ff807816 */ /* 0x000fe40000000080 */
[----:B------:R-:W-:Y:S01]  /*32c0*/  LOP3.LUT R22, R0, 0x6, RZ, 0xfc, !PT ;  /* 0x0000000600167812 */ /* 0x000fe200078efcff */
[----:B------:R-:W-:Y:S01]  /*32d0*/  IMAD.WIDE R76, R4, 0x2, R70 ;  /* 0x00000002044c7825 */ /* 0x000fe200078e0246 */
[C---:B------:R-:W-:Y:S02]  /*32e0*/  LOP3.LUT R20, R0.reuse, 0xa, RZ, 0xfc, !PT ;  /* 0x0000000a00147812 */ /* 0x040fe400078efcff */
[----:B------:R-:W-:Y:S01]  /*32f0*/  LOP3.LUT R4, R0, 0xe, RZ, 0xfc, !PT ;  /* 0x0000000e00047812 */ /* 0x000fe200078efcff */
[----:B------:R0:W4:Y:S01]  /*3300*/  @!P0 LDG.E.U16 R128, [R12.64] ;  /* 0x000000060c808981 */ /* 0x000122000c1e1500 */
[----:B------:R-:W-:Y:S02]  /*3310*/  ISETP.GE.AND P2, PT, R21, UR4, PT ;  /* 0x0000000415007c0c */ /* 0x000fe4000bf46270 */
[----:B------:R-:W-:-:S02]  /*3320*/  ISETP.GE.AND P1, PT, R22, UR4, PT ;  /* 0x0000000416007c0c */ /* 0x000fc4000bf26270 */
[----:B------:R-:W-:Y:S02]  /*3330*/  ISETP.GE.AND P3, PT, R20, UR4, PT ;  /* 0x0000000414007c0c */ /* 0x000fe4000bf66270 */
[----:B------:R-:W-:Y:S02]  /*3340*/  PRMT R127, RZ, 0x7610, R127 ;  /* 0x00007610ff7f7816 */ /* 0x000fe4000000007f */
[C---:B------:R-:W-:Y:S02]  /*3350*/  LOP3.LUT R21, R0.reuse, 0x6, RZ, 0xfc, !PT ;  /* 0x0000000600157812 */ /* 0x040fe400078efcff */
[C---:B------:R-:W-:Y:S02]  /*3360*/  LOP3.LUT R22, R0.reuse, 0xa, RZ, 0xfc, !PT ;  /* 0x0000000a00167812 */ /* 0x040fe400078efcff */
[----:B------:R-:W-:Y:S02]  /*3370*/  LOP3.LUT R20, R0, 0x8, RZ, 0xfc, !PT ;  /* 0x0000000800147812 */ /* 0x000fe400078efcff */
[----:B------:R-:W-:Y:S01]  /*3380*/  ISETP.GE.AND P0, PT, R4, UR4, PT ;  /* 0x0000000404007c0c */ /* 0x000fe2000bf06270 */
[----:B------:R5:W2:Y:S01]  /*3390*/  @!P4 LDG.E.U16 R127, [R76.64] ;  /* 0x000000064c7fc981 */ /* 0x000aa2000c1e1500 */
[----:B------:R-:W-:Y:S01]  /*33a0*/  LOP3.LUT R4, R0, 0x16, RZ, 0xfc, !PT ;  /* 0x0000001600047812 */ /* 0x000fe200078efcff */
[----:B------:R-:W-:-:S02]  /*33b0*/  IMAD R21, R21, c[0x0][0x188], RZ ;  /* 0x0000620015157a24 */ /* 0x000fc400078e02ff */
[----:B------:R-:W-:Y:S01]  /*33c0*/  IMAD R20, R20, c[0x0][0x188], RZ ;  /* 0x0000620014147a24 */ /* 0x000fe200078e02ff */
[----:B------:R-:W-:Y:S01]  /*33d0*/  ISETP.GE.AND P4, PT, R4, UR4, PT ;  /* 0x0000000404007c0c */ /* 0x000fe2000bf86270 */
[----:B------:R-:W-:Y:S01]  /*33e0*/  IMAD R22, R22, c[0x0][0x188], RZ ;  /* 0x0000620016167a24 */ /* 0x000fe200078e02ff */
[----:B------:R-:W-:Y:S01]  /*33f0*/  LOP3.LUT R4, R0, 0xe, RZ, 0xfc, !PT ;  /* 0x0000000e00047812 */ /* 0x000fe200078efcff */
[----:B-1----:R-:W-:Y:S01]  /*3400*/  IMAD.WIDE R18, R21, 0x2, R70 ;  /* 0x0000000215127825 */ /* 0x002fe200078e0246 */
[----:B------:R-:W-:Y:S02]  /*3410*/  PRMT R147, RZ, 0x7610, R147 ;  /* 0x00007610ff937816 */ /* 0x000fe40000000093 */
[----:B------:R-:W-:Y:S01]  /*3420*/  PRMT R168, RZ, 0x7610, R168 ;  /* 0x00007610ffa87816 */ /* 0x000fe200000000a8 */
[----:B------:R-:W-:Y:S01]  /*3430*/  IMAD.WIDE R20, R20, 0x2, R70 ;  /* 0x0000000214147825 */ /* 0x000fe200078e0246 */
[----:B0-----:R-:W-:-:S03]  /*3440*/  LOP3.LUT R12, R0, 0x12, RZ, 0xfc, !PT ;  /* 0x00000012000c7812 */ /* 0x001fc600078efcff */
[--C-:B------:R-:W-:Y:S01]  /*3450*/  IMAD.WIDE R22, R22, 0x2, R70.reuse ;  /* 0x0000000216167825 */ /* 0x100fe200078e0246 */
[----:B------:R-:W-:Y:S01]  /*3460*/  LOP3.LUT R13, R0, 0x14, RZ, 0xfc, !PT ;  /* 0x00000014000d7812 */ /* 0x000fe200078efcff */
[----:B------:R0:W2:Y:S02]  /*3470*/  @!P2 LDG.E.U16 R147, [R20.64] ;  /* 0x000000061493a981 */ /* 0x0000a4000c1e1500 */
[----:B------:R-:W-:Y:S01]  /*3480*/  IMAD R4, R4, c[0x0][0x188], RZ ;  /* 0x0000620004047a24 */ /* 0x000fe200078e02ff */
[----:B------:R-:W-:Y:S01]  /*3490*/  ISETP.GE.AND P2, PT, R12, UR4, PT ;  /* 0x000000040c007c0c */ /* 0x000fe2000bf46270 */
[----:B------:R1:W2:Y:S01]  /*34a0*/  @!P3 LDG.E.U16 R168, [R22.64] ;  /* 0x0000000616a8b981 */ /* 0x0002a2000c1e1500 */
[----:B------:R-:W-:Y:S01]  /*34b0*/  ISETP.GE.AND P3, PT, R13, UR4, PT ;  /* 0x000000040d007c0c */ /* 0x000fe2000bf66270 */
[----:B------:R-:W-:Y:S01]  /*34c0*/  IMAD.WIDE R12, R4, 0x2, R70 ;  /* 0x00000002040c7825 */ /* 0x000fe200078e0246 */
[----:B------:R-:W-:Y:S02]  /*34d0*/  LOP3.LUT R4, R0, 0x16, RZ, 0xfc, !PT ;  /* 0x0000001600047812 */ /* 0x000fe400078efcff */
[----:B------:R-:W-:-:S03]  /*34e0*/  PRMT R112, RZ, 0x7610, R112 ;  /* 0x00007610ff707816 */ /* 0x000fc60000000070 */
[----:B------:R-:W-:Y:S01]  /*34f0*/  IMAD R4, R4, c[0x0][0x188], RZ ;  /* 0x0000620004047a24 */ /* 0x000fe200078e02ff */
[----:B------:R-:W-:Y:S02]  /*3500*/  PRMT R99, RZ, 0x7610, R99 ;  /* 0x00007610ff637816 */ /* 0x000fe40000000063 */
[----:B------:R0:W2:Y:S01]  /*3510*/  @!P1 LDG.E.U16 R112, [R18.64] ;  /* 0x0000000612709981 */ /* 0x0000a2000c1e1500 */
[----:B-----5:R-:W-:Y:S01]  /*3520*/  IMAD.WIDE R76, R4, 0x2, R70 ;  /* 0x00000002044c7825 */ /* 0x020fe200078e0246 */
[C---:B------:R-:W-:Y:S02]  /*3530*/  LOP3.LUT R4, R0.reuse, 0x18, RZ, 0xfc, !PT ;  /* 0x0000001800047812 */ /* 0x040fe400078efcff */
[----:B------:R-:W-:Y:S01]  /*3540*/  PRMT R98, RZ, 0x7610, R98 ;  /* 0x00007610ff627816 */ /* 0x000fe20000000062 */
[----:B------:R5:W2:Y:S01]  /*3550*/  @!P0 LDG.E.U16 R99, [R12.64] ;  /* 0x000000060c638981 */ /* 0x000aa2000c1e1500 */
[C---:B-1----:R-:W-:Y:S02]  /*3560*/  LOP3.LUT R23, R0.reuse, 0x14, RZ, 0xfc, !PT ;  /* 0x0000001400177812 */ /* 0x042fe400078efcff */
[----:B0-----:R-:W-:-:S02]  /*3570*/  LOP3.LUT R19, R0, 0x10, RZ, 0xfc, !PT ;  /* 0x0000001000137812 */ /* 0x001fc400078efcff */
[----:B------:R0:W2:Y:S01]  /*3580*/  @!P4 LDG.E.U16 R98, [R76.64] ;  /* 0x000000064c62c981 */ /* 0x0000a2000c1e1500 */
[C---:B------:R-:W-:Y:S02]  /*3590*/  LOP3.LUT R18, R0.reuse, 0x10, RZ, 0xfc, !PT ;  /* 0x0000001000127812 */ /* 0x040fe400078efcff */
[----:B------:R-:W-:Y:S02]  /*35a0*/  ISETP.GE.AND P1, PT, R19, UR4, PT ;  /* 0x0000000413007c0c */ /* 0x000fe4000bf26270 */
[----:B------:R-:W-:Y:S02]  /*35b0*/  LOP3.LUT R21, R0, 0x12, RZ, 0xfc, !PT ;  /* 0x0000001200157812 */ /* 0x000fe400078efcff */
[----:B------:R-:W-:Y:S02]  /*35c0*/  ISETP.GE.AND P0, PT, R4, UR4, PT ;  /* 0x0000000404007c0c */ /* 0x000fe4000bf06270 */
[----:B------:R-:W-:Y:S01]  /*35d0*/  LOP3.LUT R4, R0, 0x20, RZ, 0xfc, !PT ;  /* 0x0000002000047812 */ /* 0x000fe200078efcff */
[----:B------:R-:W-:-:S02]  /*35e0*/  IMAD R18, R18, c[0x0][0x188], RZ ;  /* 0x0000620012127a24 */ /* 0x000fc400078e02ff */
[----:B------:R-:W-:Y:S01]  /*35f0*/  IMAD R21, R21, c[0x0][0x188], RZ ;  /* 0x0000620015157a24 */ /* 0x000fe200078e02ff */
[----:B------:R-:W-:Y:S01]  /*3600*/  ISETP.GE.AND P4, PT, R4, UR4, PT ;  /* 0x0000000404007c0c */ /* 0x000fe2000bf86270 */
[----:B------:R-:W-:Y:S01]  /*3610*/  IMAD R23, R23, c[0x0][0x188], RZ ;  /* 0x0000620017177a24 */ /* 0x000fe200078e02ff */
[----:B------:R-:W-:Y:S01]  /*3620*/  PRMT R158, RZ, 0x7610, R158 ;  /* 0x00007610ff9e7816 */ /* 0x000fe2000000009e */
[----:B------:R-:W-:Y:S01]  /*3630*/  IMAD.WIDE R18, R18, 0x2, R70 ;  /* 0x0000000212127825 */ /* 0x000fe200078e0246 */
[C---:B------:R-:W-:Y:S02]  /*3640*/  LOP3.LUT R4, R0.reuse, 0x18, RZ, 0xfc, !PT ;  /* 0x0000001800047812 */ /* 0x040fe400078efcff */
[----:B------:R-:W-:Y:S01]  /*3650*/  PRMT R167, RZ, 0x7610, R167 ;  /* 0x00007610ffa77816 */ /* 0x000fe200000000a7 */
[----:B------:R-:W-:Y:S01]  /*3660*/  IMAD.WIDE R20, R21, 0x2, R70 ;  /* 0x0000000215147825 */ /* 0x000fe200078e0246 */
[----:B------:R-:W-:Y:S01]  /*3670*/  PRMT R126, RZ, 0x7610, R126 ;  /* 0x00007610ff7e7816 */ /* 0x000fe2000000007e */
[----:B------:R1:W2:Y:S02]  /*3680*/  @!P1 LDG.E.U16 R158, [R18.64] ;  /* 0x00000006129e9981 */ /* 0x0002a4000c1e1500 */
[----:B------:R-:W-:Y:S01]  /*3690*/  IMAD.WIDE R22, R23, 0x2, R70 ;  /* 0x0000000217167825 */ /* 0x000fe200078e0246 */
[C---:B-----5:R-:W-:Y:S01]  /*36a0*/  LOP3.LUT R12, R0.reuse, 0x1c, RZ, 0xfc, !PT ;  /* 0x0000001c000c7812 */ /* 0x060fe200078efcff */
[----:B------:R5:W2:Y:S01]  /*36b0*/  @!P2 LDG.E.U16 R167, [R20.64] ;  /* 0x0000000614a7a981 */ /* 0x000aa2000c1e1500 */
[----:B------:R-:W-:Y:S01]  /*36c0*/  LOP3.LUT R13, R0, 0x1e, RZ, 0xfc, !PT ;  /* 0x0000001e000d7812 */ /* 0x000fe200078efcff */
[----:B------:R-:W-:Y:S01]  /*36d0*/  IMAD R4, R4, c[0x0][0x188], RZ ;  /* 0x0000620004047a24 */ /* 0x000fe200078e02ff */
[----:B------:R-:W-:Y:S01]  /*36e0*/  ISETP.GE.AND P2, PT, R12, UR4, PT ;  /* 0x000000040c007c0c */ /* 0x000fe2000bf46270 */
[----:B------:R0:W2:Y:S01]  /*36f0*/  @!P3 LDG.E.U16 R126, [R22.64] ;  /* 0x00000006167eb981 */ /* 0x0000a2000c1e1500 */
[----:B------:R-:W-:-:S02]  /*3700*/  ISETP.GE.AND P3, PT, R13, UR4, PT ;  /* 0x000000040d007c0c */ /* 0x000fc4000bf66270 */
[----:B-1----:R-:W-:Y:S01]  /*3710*/  LOP3.LUT R19, R0, 0x1a, RZ, 0xfc, !PT ;  /* 0x0000001a00137812 */ /* 0x002fe200078efcff */
[----:B------:R-:W-:Y:S01]  /*3720*/  IMAD.WIDE R12, R4, 0x2, R70 ;  /* 0x00000002040c7825 */ /* 0x000fe200078e0246 */
[C---:B------:R-:W-:Y:S02]  /*3730*/  LOP3.LUT R4, R0.reuse, 0x20, RZ, 0xfc, !PT ;  /* 0x0000002000047812 */ /* 0x040fe400078efcff */
[C---:B-----5:R-:W-:Y:S02]  /*3740*/  LOP3.LUT R21, R0.reuse, 0x1c, RZ, 0xfc, !PT ;  /* 0x0000001c00157812 */ /* 0x060fe400078efcff */
[C---:B------:R-:W-:Y:S02]  /*3750*/  LOP3.LUT R18, R0.reuse, 0x1a, RZ, 0xfc, !PT ;  /* 0x0000001a00127812 */ /* 0x040fe400078efcff */
[----:B------:R-:W-:Y:S01]  /*3760*/  ISETP.GE.AND P1, PT, R19, UR4, PT ;  /* 0x0000000413007c0c */ /* 0x000fe2000bf26270 */
[----:B------:R-:W-:Y:S01]  /*3770*/  IMAD R21, R21, c[0x0][0x188], RZ ;  /* 0x0000620015157a24 */ /* 0x000fe200078e02ff */
[----:B0-----:R-:W-:Y:S01]  /*3780*/  LOP3.LUT R23, R0, 0x1e, RZ, 0xfc, !PT ;  /* 0x0000001e00177812 */ /* 0x001fe200078efcff */
[----:B------:R-:W-:-:S02]  /*3790*/  IMAD R18, R18, c[0x0][0x188], RZ ;  /* 0x0000620012127a24 */ /* 0x000fc400078e02ff */
[----:B------:R-:W-:Y:S01]  /*37a0*/  IMAD R4, R4, c[0x0][0x188], RZ ;  /* 0x0000620004047a24 */ /* 0x000fe200078e02ff */
[----:B------:R-:W-:Y:S01]  /*37b0*/  PRMT R125, RZ, 0x7610, R125 ;  /* 0x00007610ff7d7816 */ /* 0x000fe2000000007d */
[----:B------:R-:W-:Y:S01]  /*37c0*/  IMAD.WIDE R20, R21, 0x2, R70 ;  /* 0x0000000215147825 */ /* 0x000fe200078e0246 */
[----:B------:R-:W-:-:S03]  /*37d0*/  PRMT R166, RZ, 0x7610, R166 ;  /* 0x00007610ffa67816 */ /* 0x000fc600000000a6 */
[----:B------:R-:W-:Y:S01]  /*37e0*/  IMAD R23, R23, c[0x0][0x188], RZ ;  /* 0x0000620017177a24 */ /* 0x000fe200078e02ff */
[----:B------:R-:W-:Y:S01]  /*37f0*/  PRMT R97, RZ, 0x7610, R97 ;  /* 0x00007610ff617816 */ /* 0x000fe20000000061 */
[--C-:B------:R-:W-:Y:S01]  /*3800*/  IMAD.WIDE R18, R18, 0x2, R70.reuse ;  /* 0x0000000212127825 */ /* 0x100fe200078e0246 */
[----:B------:R0:W5:Y:S03]  /*3810*/  @!P2 LDG.E.U16 R125, [R20.64] ;  /* 0x00000006147da981 */ /* 0x000166000c1e1500 */
[----:B------:R-:W-:Y:S01]  /*3820*/  IMAD.WIDE R76, R4, 0x2, R70 ;  /* 0x00000002044c7825 */ /* 0x000fe200078e0246 */
[----:B------:R-:W-:Y:S01]  /*3830*/  LOP3.LUT R4, R0, 0x22, RZ, 0xfc, !PT ;  /* 0x0000002200047812 */ /* 0x000fe200078efcff */
[----:B------:R1:W2:Y:S01]  /*3840*/  @!P1 LDG.E.U16 R166, [R18.64] ;  /* 0x0000000612a69981 */ /* 0x0002a2000c1e1500 */
[----:B------:R-:W-:Y:S01]  /*3850*/  PRMT R182, RZ, 0x7610, R182 ;  /* 0x00007610ffb67816 */ /* 0x000fe200000000b6 */
[----:B------:R-:W-:Y:S01]  /*3860*/  IMAD.WIDE R22, R23, 0x2, R70 ;  /* 0x0000000217167825 */ /* 0x000fe200078e0246 */
[----:B------:R-:W-:-:S02]  /*3870*/  ISETP.GE.AND P2, PT, R4, UR4, PT ;  /* 0x0000000404007c0c */ /* 0x000fc4000bf46270 */
[C---:B------:R-:W-:Y:S02]  /*3880*/  LOP3.LUT R4, R0.reuse, 0x2a, RZ, 0xfc, !PT ;  /* 0x0000002a00047812 */ /* 0x040fe400078efcff */
[----:B------:R-:W-:Y:S01]  /*3890*/  PRMT R181, RZ, 0x7610, R181 ;  /* 0x00007610ffb57816 */ /* 0x000fe200000000b5 */
[----:B------:R0:W2:Y:S01]  /*38a0*/  @!P3 LDG.E.U16 R97, [R22.64] ;  /* 0x000000061661b981 */ /* 0x0000a2000c1e1500 */
[----:B-1----:R-:W-:Y:S02]  /*38b0*/  LOP3.LUT R19, R0, 0x24, RZ, 0xfc, !PT ;  /* 0x0000002400137812 */ /* 0x002fe400078efcff */
[----:B------:R-:W-:Y:S01]  /*38c0*/  ISETP.GE.AND P1, PT, R4, UR4, PT ;  /* 0x0000000404007c0c */ /* 0x000fe2000bf26270 */
[----:B------:R1:W2:Y:S01]  /*38d0*/  @!P0 LDG.E.U16 R182, [R12.64] ;  /* 0x000000060cb68981 */ /* 0x0002a2000c1e1500 */
[C---:B------:R-:W-:Y:S02]  /*38e0*/  ISETP.GE.AND P3, PT, R19.reuse, UR4, PT ;  /* 0x0000000413007c0c */ /* 0x040fe4000bf66270 */
[C---:B------:R-:W-:Y:S01]  /*38f0*/  LOP3.LUT R4, R0.reuse, 0x22, RZ, 0xfc, !PT ;  /* 0x0000002200047812 */ /* 0x040fe200078efcff */
[----:B------:R-:W-:Y:S01]  /*3900*/  IMAD R19, R19, c[0x0][0x188], RZ ;  /* 0x0000620013137a24 */ /* 0x000fe200078e02ff */
[----:B------:R3:W2:Y:S01]  /*3910*/  @!P4 LDG.E.U16 R181, [R76.64] ;  /* 0x000000064cb5c981 */ /* 0x0006a2000c1e1500 */
[----:B0-----:R-:W-:-:S02]  /*3920*/  LOP3.LUT R21, R0, 0x26, RZ, 0xfc, !PT ;  /* 0x0000002600157812 */ /* 0x001fc400078efcff */
[----:B-1----:R-:W-:Y:S01]  /*3930*/  LOP3.LUT R12, R0, 0x26, RZ, 0xfc, !PT ;  /* 0x00000026000c7812 */ /* 0x002fe200078efcff */
[----:B------:R-:W-:Y:S01]  /*3940*/  IMAD R4, R4, c[0x0][0x188], RZ ;  /* 0x0000620004047a24 */ /* 0x000fe200078e02ff */
[----:B------:R-:W-:Y:S02]  /*3950*/  LOP3.LUT R13, R0, 0x28, RZ, 0xfc, !PT ;  /* 0x00000028000d7812 */ /* 0x000fe400078efcff */
[----:B------:R-:W-:Y:S01]  /*3960*/  ISETP.GE.AND P4, PT, R12, UR4, PT ;  /* 0x000000040c007c0c */ /* 0x000fe2000bf86270 */
[----:B------:R-:W-:Y:S01]  /*3970*/  IMAD.WIDE R18, R19, 0x2, R70 ;  /* 0x0000000213127825 */ /* 0x000fe200078e0246 */
[----:B------:R-:W-:Y:S02]  /*3980*/  PRMT R124, RZ, 0x7610, R124 ;  /* 0x00007610ff7c7816 */ /* 0x000fe4000000007c */
[----:B------:R-:W-:Y:S01]  /*3990*/  ISETP.GE.AND P5, PT, R13, UR4, PT ;  /* 0x000000040d007c0c */ /* 0x000fe2000bfa6270 */
[----:B------:R-:W-:Y:S01]  /*39a0*/  IMAD.WIDE R12, R4, 0x2, R70 ;  /* 0x00000002040c7825 */ /* 0x000fe200078e0246 */
[----:B------:R-:W-:-:S02]  /*39b0*/  LOP3.LUT R4, R0, 0x2c, RZ, 0xfc, !PT ;  /* 0x0000002c00047812 */ /* 0x000fc400078efcff */
[----:B------:R-:W-:Y:S01]  /*39c0*/  PRMT R96, RZ, 0x7610, R96 ;  /* 0x00007610ff607816 */ /* 0x000fe20000000060 */
[----:B------:R-:W-:Y:S01]  /*39d0*/  IMAD R21, R21, c[0x0][0x188], RZ ;  /* 0x0000620015157a24 */ /* 0x000fe200078e02ff */
[----:B------:R0:W2:Y:S01]  /*39e0*/  @!P3 LDG.E.U16 R124, [R18.64] ;  /* 0x00000006127cb981 */ /* 0x0000a2000c1e1500 */
[----:B------:R-:W-:Y:S02]  /*39f0*/  ISETP.GE.AND P0, PT, R4, UR4, PT ;  /* 0x0000000404007c0c */ /* 0x000fe4000bf06270 */
[----:B------:R-:W-:Y:S01]  /*3a00*/  IMAD.WIDE R20, R21, 0x2, R70 ;  /* 0x0000000215147825 */ /* 0x000fe200078e0246 */
[----:B------:R-:W-:-:S04]  /*3a10*/  PRMT R165, RZ, 0x7610, R165 ;  /* 0x00007610ffa57816 */ /* 0x000fc800000000a5 */
[----:B------:R1:W2:Y:S01]  /*3a20*/  @!P4 LDG.E.U16 R96, [R20.64] ;  /* 0x000000061460c981 */ /* 0x0002a2000c1e1500 */
[C---:B0-----:R-:W-:Y:S02]  /*3a30*/  LOP3.LUT R19, R0.reuse, 0x2c, RZ, 0xfc, !PT ;  /* 0x0000002c00137812 */ /* 0x041fe400078efcff */
[----:B------:R-:W-:Y:S01]  /*3a40*/  PRMT R123, RZ, 0x7610, R123 ;  /* 0x00007610ff7b7816 */ /* 0x000fe2000000007b */
[----:B------:R0:W2:Y:S02]  /*3a50*/  @!P2 LDG.E.U16 R165, [R12.64] ;  /* 0x000000060ca5a981 */ /* 0x0000a4000c1e1500 */
[----:B------:R-:W-:Y:S01]  /*3a60*/  IMAD R19, R19, c[0x0][0x188], RZ ;  /* 0x0000620013137a24 */ /* 0x000fe200078e02ff */
[----:B-1----:R-:W-:-:S03]  /*3a70*/  LOP3.LUT R21, R0, 0x30, RZ, 0xfc, !PT ;  /* 0x0000003000157812 */ /* 0x002fc600078efcff */
[----:B------:R-:W-:Y:S01]  /*3a80*/  IMAD.WIDE R18, R19, 0x2, R70 ;  /* 0x0000000213127825 */ /* 0x000fe200078e0246 */
[C---:B------:R-:W-:Y:S02]  /*3a90*/  LOP3.LUT R23, R0.reuse, 0x28, RZ, 0xfc, !PT ;  /* 0x0000002800177812 */ /* 0x040fe400078efcff */
[----:B------:R-:W-:Y:S02]  /*3aa0*/  ISETP.GE.AND P3, PT, R21, UR4, PT ;  /* 0x0000000415007c0c */ /* 0x000fe4000bf66270 */
[C---:B0-----:R-:W-:Y:S01]  /*3ab0*/  LOP3.LUT R13, R0.reuse, 0x2a, RZ, 0xfc, !PT ;  /* 0x0000002a000d7812 */ /* 0x041fe200078efcff */
[----:B------:R0:W2:Y:S01]  /*3ac0*/  @!P0 LDG.E.U16 R123, [R18.64] ;  /* 0x00000006127b8981 */ /* 0x0000a2000c1e1500 */
[C---:B------:R-:W-:Y:S02]  /*3ad0*/  LOP3.LUT R21, R0.reuse, 0x34, RZ, 0xfc, !PT ;  /* 0x0000003400157812 */ /* 0x040fe400078efcff */
[C---:B------:R-:W-:Y:S01]  /*3ae0*/  LOP3.LUT R20, R0.reuse, 0x2e, RZ, 0xfc, !PT ;  /* 0x0000002e00147812 */ /* 0x040fe200078efcff */
[----:B------:R-:W-:Y:S01]  /*3af0*/  IMAD R13, R13, c[0x0][0x188], RZ ;  /* 0x000062000d0d7a24 */ /* 0x000fe200078e02ff */
[----:B------:R-:W-:Y:S01]  /*3b00*/  ISETP.GE.AND P0, PT, R21, UR4, PT ;  /* 0x0000000415007c0c */ /* 0x000fe2000bf06270 */
[----:B------:R-:W-:Y:S01]  /*3b10*/  IMAD R23, R23, c[0x0][0x188], RZ ;  /* 0x0000620017177a24 */ /* 0x000fe200078e02ff */
[----:B------:R-:W-:-:S02]  /*3b20*/  LOP3.LUT R21, R0, 0x2e, RZ, 0xfc, !PT ;  /* 0x0000002e00157812 */ /* 0x000fc400078efcff */
[----:B------:R-:W-:Y:S01]  /*3b30*/  ISETP.GE.AND P2, PT, R20, UR4, PT ;  /* 0x0000000414007c0c */ /* 0x000fe2000bf46270 */
[----:B------:R-:W-:Y:S01]  /*3b40*/  IMAD.WIDE R12, R13, 0x2, R70 ;  /* 0x000000020d0c7825 */ /* 0x000fe200078e0246 */
[----:B------:R-:W-:Y:S02]  /*3b50*/  PRMT R164, RZ, 0x7610, R164 ;  /* 0x00007610ffa47816 */ /* 0x000fe400000000a4 */
[----:B------:R-:W-:Y:S01]  /*3b60*/  PRMT R180, RZ, 0x7610, R180 ;  /* 0x00007610ffb47816 */ /* 0x000fe200000000b4 */
[----:B------:R-:W-:Y:S01]  /*3b70*/  IMAD.WIDE R22, R23, 0x2, R70 ;  /* 0x0000000217167825 */ /* 0x000fe200078e0246 */
[----:B------:R-:W-:Y:S02]  /*3b80*/  PRMT R91, RZ, 0x7610, R91 ;  /* 0x00007610ff5b7816 */ /* 0x000fe4000000005b */
[----:B------:R1:W2:Y:S01]  /*3b90*/  @!P1 LDG.E.U16 R164, [R12.64] ;  /* 0x000000060ca49981 */ /* 0x0002a2000c1e1500 */
[----:B------:R-:W-:-:S03]  /*3ba0*/  IMAD R21, R21, c[0x0][0x188], RZ ;  /* 0x0000620015157a24 */ /* 0x000fc600078e02ff */
[----:B------:R0:W2:Y:S01]  /*3bb0*/  @!P5 LDG.E.U16 R180, [R22.64] ;  /* 0x0000000616b4d981 */ /* 0x0000a2000c1e1500 */
[C---:B------:R-:W-:Y:S01]  /*3bc0*/  LOP3.LUT R20, R0.reuse, 0x32, RZ, 0xfc, !PT ;  /* 0x0000003200147812 */ /* 0x040fe200078efcff */
[----:B-1----:R-:W-:Y:S01]  /*3bd0*/  IMAD.WIDE R12, R21, 0x2, R70 ;  /* 0x00000002150c7825 */ /* 0x002fe200078e0246 */
[----:B0-----:R-:W-:-:S04]  /*3be0*/  LOP3.LUT R22, R0, 0x38, RZ, 0xfc, !PT ;  /* 0x0000003800167812 */ /* 0x001fc800078efcff */
[----:B------:R0:W2:Y:S01]  /*3bf0*/  @!P2 LDG.E.U16 R91, [R12.64] ;  /* 0x000000060c5ba981 */ /* 0x0000a2000c1e1500 */
[----:B------:R-:W-:Y:S02]  /*3c00*/  ISETP.GE.AND P2, PT, R22, UR4, PT ;  /* 0x0000000416007c0c */ /* 0x000fe4000bf46270 */
[----:B------:R-:W-:Y:S02]  /*3c10*/  LOP3.LUT R22, R0, 0x34, RZ, 0xfc, !PT ;  /* 0x0000003400167812 */ /* 0x000fe400078efcff */
[----:B------:R-:W-:Y:S02]  /*3c20*/  ISETP.GE.AND P1, PT, R20, UR4, PT ;  /* 0x0000000414007c0c */ /* 0x000fe4000bf26270 */
[----:B------:R-:W-:Y:S01]  /*3c30*/  LOP3.LUT R20, R0, 0x30, RZ, 0xfc, !PT ;  /* 0x0000003000147812 */ /* 0x000fe200078efcff */
[----:B------:R-:W-:Y:S01]  /*3c40*/  IMAD R22, R22, c[0x0][0x188], RZ ;  /* 0x0000620016167a24 */ /* 0x000fe200078e02ff */
[----:B------:R-:W-:-:S03]  /*3c50*/  LOP3.LUT R21, R0, 0x32, RZ, 0xfc, !PT ;  /* 0x0000003200157812 */ /* 0x000fc600078efcff */
[----:B------:R-:W-:Y:S02]  /*3c60*/  IMAD R20, R20, c[0x0][0x188], RZ ;  /* 0x0000620014147a24 */ /* 0x000fe400078e02ff */
[----:B------:R-:W-:Y:S02]  /*3c70*/  IMAD R21, R21, c[0x0][0x188], RZ ;  /* 0x0000620015157a24 */ /* 0x000fe400078e02ff */
[----:B0-----:R-:W-:Y:S01]  /*3c80*/  IMAD.WIDE R12, R22, 0x2, R70 ;  /* 0x00000002160c7825 */ /* 0x001fe200078e0246 */
[----:B------:R-:W-:Y:S02]  /*3c90*/  LOP3.LUT R22, R0, 0x38, RZ, 0xfc, !PT ;  /* 0x0000003800167812 */ /* 0x000fe400078efcff */
[----:B------:R-:W-:Y:S01]  /*3ca0*/  PRMT R163, RZ, 0x7610, R163 ;  /* 0x00007610ffa37816 */ /* 0x000fe200000000a3 */
[----:B------:R-:W-:Y:S01]  /*3cb0*/  IMAD.WIDE R18, R20, 0x2, R70 ;  /* 0x0000000214127825 */ /* 0x000fe200078e0246 */
[----:B------:R-:W-:-:S03]  /*3cc0*/  LOP3.LUT R23, R0, 0x36, RZ, 0xfc, !PT ;  /* 0x0000003600177812 */ /* 0x000fc600078efcff */
[----:B------:R-:W-:Y:S01]  /*3cd0*/  IMAD.WIDE R20, R21, 0x2, R70 ;  /* 0x0000000215147825 */ /* 0x000fe200078e0246 */
[----:B------:R-:W-:-:S03]  /*3ce0*/  PRMT R179, RZ, 0x7610, R179 ;  /* 0x00007610ffb37816 */ /* 0x000fc600000000b3 */
[----:B------:R-:W-:Y:S01]  /*3cf0*/  IMAD R22, R22, c[0x0][0x188], RZ ;  /* 0x0000620016167a24 */ /* 0x000fe200078e02ff */
[----:B------:R0:W2:Y:S01]  /*3d00*/  @!P1 LDG.E.U16 R163, [R20.64] ;  /* 0x0000000614a39981 */ /* 0x0000a2000c1e1500 */
[----:B------:R-:W-:Y:S02]  /*3d10*/  ISETP.GE.AND P4, PT, R23, UR4, PT ;  /* 0x0000000417007c0c */ /* 0x000fe4000bf86270 */
[----:B------:R-:W-:Y:S01]  /*3d20*/  LOP3.LUT R23, R0, 0x3a, RZ, 0xfc, !PT ;  /* 0x0000003a00177812 */ /* 0x000fe200078efcff */
[----:B------:R1:W2:Y:S01]  /*3d30*/  @!P3 LDG.E.U16 R179, [R18.64] ;  /* 0x0000000612b3b981 */ /* 0x0002a2000c1e1500 */
[----:B------:R-:W-:Y:S01]  /*3d40*/  PRMT R178, RZ, 0x7610, R178 ;  /* 0x00007610ffb27816 */ /* 0x000fe200000000b2 */
[----:B0-----:R-:W-:Y:S01]  /*3d50*/  IMAD.WIDE R20, R22, 0x2, R70 ;  /* 0x0000000216147825 */ /* 0x001fe200078e0246 */
[----:B------:R-:W-:Y:S02]  /*3d60*/  LOP3.LUT R22, R0, 0x3a, RZ, 0xfc, !PT ;  /* 0x0000003a00167812 */ /* 0x000fe400078efcff */
[----:B------:R-:W-:-:S02]  /*3d70*/  PRMT R122, RZ, 0x7610, R122 ;  /* 0x00007610ff7a7816 */ /* 0x000fc4000000007a */
[----:B-1----:R-:W-:Y:S01]  /*3d80*/  LOP3.LUT R19, R0, 0x36, RZ, 0xfc, !PT ;  /* 0x0000003600137812 */ /* 0x002fe200078efcff */
[----:B------:R-:W-:Y:S01]  /*3d90*/  IMAD R22, R22, c[0x0][0x188], RZ ;  /* 0x0000620016167a24 */ /* 0x000fe200078e02ff */
[----:B------:R-:W-:Y:S01]  /*3da0*/  ISETP.GE.AND P1, PT, R23, UR4, PT ;  /* 0x0000000417007c0c */ /* 0x000fe2000bf26270 */
[----:B------:R0:W2:Y:S01]  /*3db0*/  @!P2 LDG.E.U16 R178, [R20.64] ;  /* 0x0000000614b2a981 */ /* 0x0000a2000c1e1500 */
[----:B------:R-:W-:Y:S01]  /*3dc0*/  ISETP.GE.AND P2, PT, R250, UR4, PT ;  /* 0x00000004fa007c0c */ /* 0x000fe2000bf46270 */
[----:B------:R-:W-:Y:S01]  /*3dd0*/  IMAD R19, R19, c[0x0][0x188], RZ ;  /* 0x0000620013137a24 */ /* 0x000fe200078e02ff */
[----:B------:R-:W-:Y:S01]  /*3de0*/  ISETP.GE.AND P3, PT, R251, UR4, PT ;  /* 0x00000004fb007c0c */ /* 0x000fe2000bf66270 */
[----:B------:R1:W2:Y:S01]  /*3df0*/  @!P0 LDG.E.U16 R122, [R12.64] ;  /* 0x000000060c7a8981 */ /* 0x0002a2000c1e1500 */
[----:B------:R-:W-:Y:S02]  /*3e00*/  ISETP.GE.AND P0, PT, R252, UR4, PT ;  /* 0x00000004fc007c0c */ /* 0x000fe4000bf06270 */
[----:B------:R-:W-:Y:S01]  /*3e10*/  PRMT R162, RZ, 0x7610, R162 ;  /* 0x00007610ffa27816 */ /* 0x000fe200000000a2 */
[----:B0-----:R-:W-:Y:S01]  /*3e20*/  IMAD.WIDE R20, R22, 0x2, R70 ;  /* 0x0000000216147825 */ /* 0x001fe200078e0246 */
[----:B------:R-:W-:-:S03]  /*3e30*/  PRMT R90, RZ, 0x7610, R90 ;  /* 0x00007610ff5a7816 */ /* 0x000fc6000000005a */
[----:B------:R-:W-:Y:S01]  /*3e40*/  IMAD R22, R252, c[0x0][0x188], RZ ;  /* 0x00006200fc167a24 */ /* 0x000fe200078e02ff */
[----:B------:R0:W2:Y:S01]  /*3e50*/  @!P1 LDG.E.U16 R162, [R20.64] ;  /* 0x0000000614a29981 */ /* 0x0000a2000c1e1500 */
[----:B------:R-:W-:-:S04]  /*3e60*/  IMAD.WIDE R18, R19, 0x2, R70 ;  /* 0x0000000213127825 */ /* 0x000fc800078e0246 */
[----:B-1----:R-:W-:Y:S01]  /*3e70*/  IMAD.WIDE R12, R22, 0x2, R70 ;  /* 0x00000002160c7825 */ /* 0x002fe200078e0246 */
[----:B------:R-:W-:Y:S01]  /*3e80*/  PRMT R177, RZ, 0x7610, R177 ;  /* 0x00007610ffb17816 */ /* 0x000fe200000000b1 */
[----:B------:R1:W2:Y:S02]  /*3e90*/  @!P4 LDG.E.U16 R90, [R18.64] ;  /* 0x00000006125ac981 */ /* 0x0002a4000c1e1500 */
[----:B------:R-:W-:Y:S02]  /*3ea0*/  IMAD R22, R250, c[0x0][0x188], RZ ;  /* 0x00006200fa167a24 */ /* 0x000fe400078e02ff */
[----:B------:R-:W-:Y:S01]  /*3eb0*/  IMAD R23, R251, c[0x0][0x188], RZ ;  /* 0x00006200fb177a24 */ /* 0x000fe200078e02ff */
[----:B------:R-:W-:Y:S01]  /*3ec0*/  PRMT R121, RZ, 0x7610, R121 ;  /* 0x00007610ff797816 */ /* 0x000fe20000000079 */
[----:B0-----:R-:W-:Y:S01]  /*3ed0*/  IMAD.WIDE R20, R22, 0x2, R70 ;  /* 0x0000000216147825 */ /* 0x001fe200078e0246 */
[----:B------:R-:W-:-:S03]  /*3ee0*/  PRMT R89, RZ, 0x7610, R89 ;  /* 0x00007610ff597816 */ /* 0x000fc60000000059 */
[----:B-1----:R-:W-:Y:S01]  /*3ef0*/  IMAD.WIDE R18, R23, 0x2, R70 ;  /* 0x0000000217127825 */ /* 0x002fe200078e0246 */
[----:B------:R-:W-:Y:S01]  /*3f00*/  ISETP.GE.AND P1, PT, R248, UR4, PT ;  /* 0x00000004f8007c0c */ /* 0x000fe2000bf26270 */
[----:B------:R0:W2:Y:S01]  /*3f10*/  @!P2 LDG.E.U16 R177, [R20.64] ;  /* 0x0000000614b1a981 */ /* 0x0000a2000c1e1500 */
[----:B------:R-:W-:Y:S01]  /*3f20*/  ISETP.GE.AND P2, PT, R247, UR4, PT ;  /* 0x00000004f7007c0c */ /* 0x000fe2000bf46270 */
[C---:B------:R-:W-:Y:S02]  /*3f30*/  IMAD R22, R249.reuse, c[0x0][0x188], RZ ;  /* 0x00006200f9167a24 */ /* 0x040fe400078e02ff */
[----:B------:R1:W2:Y:S01]  /*3f40*/  @!P0 LDG.E.U16 R121, [R12.64] ;  /* 0x000000060c798981 */ /* 0x0002a2000c1e1500 */
[----:B------:R-:W-:-:S03]  /*3f50*/  ISETP.GE.AND P0, PT, R249, UR4, PT ;  /* 0x00000004f9007c0c */ /* 0x000fc6000bf06270 */
[----:B------:R0:W2:Y:S01]  /*3f60*/  @!P3 LDG.E.U16 R89, [R18.64] ;  /* 0x000000061259b981 */ /* 0x0000a2000c1e1500 */
[----:B------:R-:W-:Y:S01]  /*3f70*/  ISETP.GE.AND P3, PT, R246, UR4, PT ;  /* 0x00000004f6007c0c */ /* 0x000fe2000bf66270 */
[----:B------:R-:W-:Y:S01]  /*3f80*/  IMAD R23, R247, c[0x0][0x188], RZ ;  /* 0x00006200f7177a24 */ /* 0x000fe200078e02ff */
[----:B------:R-:W-:Y:S01]  /*3f90*/  PRMT R120, RZ, 0x7610, R120 ;  /* 0x00007610ff787816 */ /* 0x000fe20000000078 */
[----:B-1----:R-:W-:-:S04]  /*3fa0*/  IMAD.WIDE R12, R22, 0x2, R70 ;  /* 0x00000002160c7825 */ /* 0x002fc800078e0246 */
[----:B0-----:R-:W-:Y:S01]  /*3fb0*/  IMAD R19, R248, c[0x0][0x188], RZ ;  /* 0x00006200f8137a24 */ /* 0x001fe200078e02ff */
[----:B------:R-:W-:Y:S01]  /*3fc0*/  PRMT R88, RZ, 0x7610, R88 ;  /* 0x00007610ff587816 */ /* 0x000fe20000000058 */
[----:B------:R-:W-:Y:S02]  /*3fd0*/  IMAD R22, R246, c[0x0][0x188], RZ ;  /* 0x00006200f6167a24 */ /* 0x000fe400078e02ff */
[----:B------:R-:W-:Y:S01]  /*3fe0*/  IMAD.WIDE R18, R19, 0x2, R70 ;  /* 0x0000000213127825 */ /* 0x000fe200078e0246 */
[----:B------:R-:W-:Y:S02]  /*3ff0*/  PRMT R159, RZ, 0x7610, R159 ;  /* 0x00007610ff9f7816 */ /* 0x000fe4000000009f */
[----:B------:R-:W-:Y:S01]  /*4000*/  PRMT R176, RZ, 0x7610, R176 ;  /* 0x00007610ffb07816 */ /* 0x000fe200000000b0 */
[----:B------:R-:W-:Y:S01]  /*4010*/  IMAD.WIDE R20, R23, 0x2, R70 ;  /* 0x0000000217147825 */ /* 0x000fe200078e0246 */
[----:B------:R0:W2:Y:S01]  /*4020*/  @!P1 LDG.E.U16 R120, [R18.64] ;  /* 0x0000000612789981 */ /* 0x0000a2000c1e1500 */
[----:B------:R-:W-:-:S02]  /*4030*/  ISETP.GE.AND P1, PT, R245, UR4, PT ;  /* 0x00000004f5007c0c */ /* 0x000fc4000bf26270 */
[----:B------:R-:W-:Y:S01]  /*4040*/  IMAD.WIDE R22, R22, 0x2, R70 ;  /* 0x0000000216167825 */ /* 0x000fe200078e0246 */
[----:B------:R1:W2:Y:S01]  /*4050*/  @!P2 LDG.E.U16 R88, [R20.64] ;  /* 0x000000061458a981 */ /* 0x0002a2000c1e1500 */
[----:B------:R-:W-:-:S03]  /*4060*/  ISETP.GE.AND P2, PT, R244, UR4, PT ;  /* 0x00000004f4007c0c */ /* 0x000fc6000bf46270 */
[----:B------:R1:W2:Y:S01]  /*4070*/  @!P0 LDG.E.U16 R159, [R12.64] ;  /* 0x000000060c9f8981 */ /* 0x0002a2000c1e1500 */
[----:B------:R-:W-:-:S03]  /*4080*/  ISETP.GE.AND P4, PT, R242, UR4, PT ;  /* 0x00000004f2007c0c */ /* 0x000fc6000bf86270 */
[----:B------:R4:W2:Y:S01]  /*4090*/  @!P3 LDG.E.U16 R176, [R22.64] ;  /* 0x0000000616b0b981 */ /* 0x0008a2000c1e1500 */
[----:B------:R-:W-:Y:S01]  /*40a0*/  ISETP.GE.AND P3, PT, R243, UR4, PT ;  /* 0x00000004f3007c0c */ /* 0x000fe2000bf66270 */
[----:B0-----:R-:W-:Y:S01]  /*40b0*/  IMAD R19, R244, c[0x0][0x188], RZ ;  /* 0x00006200f4137a24 */ /* 0x001fe200078e02ff */
[----:B---3--:R-:W-:Y:S01]  /*40c0*/  PRMT R77, RZ, 0x7610, R77 ;  /* 0x00007610ff4d7816 */ /* 0x008fe2000000004d */
[----:B-1----:R-:W-:Y:S01]  /*40d0*/  IMAD R13, R245, c[0x0][0x188], RZ ;  /* 0x00006200f50d7a24 */ /* 0x002fe200078e02ff */
[----:B------:R-:W-:Y:S01]  /*40e0*/  PRMT R119, RZ, 0x7610, R119 ;  /* 0x00007610ff777816 */ /* 0x000fe20000000077 */
[----:B------:R-:W-:Y:S02]  /*40f0*/  IMAD R21, R243, c[0x0][0x188], RZ ;  /* 0x00006200f3157a24 */ /* 0x000fe400078e02ff */
[----:B------:R-:W-:Y:S01]  /*4100*/  IMAD.WIDE R12, R13, 0x2, R70 ;  /* 0x000000020d0c7825 */ /* 0x000fe200078e0246 */
[----:B------:R-:W-:-:S03]  /*4110*/  ISETP.GE.AND P0, PT, R238, UR4, PT ;  /* 0x00000004ee007c0c */ /* 0x000fc6000bf06270 */
[----:B----4-:R-:W-:Y:S01]  /*4120*/  IMAD R23, R242, c[0x0][0x188], RZ ;  /* 0x00006200f2177a24 */ /* 0x010fe200078e02ff */
[----:B------:R-:W-:Y:S01]  /*4130*/  PRMT R87, RZ, 0x7610, R87 ;  /* 0x00007610ff577816 */ /* 0x000fe20000000057 */
[----:B------:R-:W-:Y:S01]  /*4140*/  IMAD.WIDE R18, R19, 0x2, R70 ;  /* 0x0000000213127825 */ /* 0x000fe200078e0246 */
[----:B------:R0:W3:Y:S01]  /*4150*/  @!P1 LDG.E.U16 R77, [R12.64] ;  /* 0x000000060c4d9981 */ /* 0x0000e2000c1e1500 */
[----:B------:R-:W-:Y:S02]  /*4160*/  PRMT R175, RZ, 0x7610, R175 ;  /* 0x00007610ffaf7816 */ /* 0x000fe400000000af */
[--C-:B------:R-:W-:Y:S01]  /*4170*/  IMAD.WIDE R20, R21, 0x2, R70.reuse ;  /* 0x0000000215147825 */ /* 0x100fe200078e0246 */
[----:B------:R1:W4:Y:S01]  /*4180*/  @!P2 LDG.E.U16 R119, [R18.64] ;  /* 0x000000061277a981 */ /* 0x000322000c1e1500 */
[----:B------:R-:W-:Y:S02]  /*4190*/  ISETP.GE.AND P1, PT, R241, UR4, PT ;  /* 0x00000004f1007c0c */ /* 0x000fe4000bf26270 */
[----:B------:R-:W-:Y:S01]  /*41a0*/  ISETP.GE.AND P2, PT, R240, UR4, PT ;  /* 0x00000004f0007c0c */ /* 0x000fe2000bf46270 */
[----:B------:R1:W2:Y:S01]  /*41b0*/  @!P3 LDG.E.U16 R87, [R20.64] ;  /* 0x000000061457b981 */ /* 0x0002a2000c1e1500 */
[----:B0-----:R-:W-:Y:S01]  /*41c0*/  IMAD.WIDE R12, R23, 0x2, R70 ;  /* 0x00000002170c7825 */ /* 0x001fe200078e0246 */
[----:B------:R-:W-:-:S03]  /*41d0*/  PRMT R174, RZ, 0x7610, R174 ;  /* 0x00007610ffae7816 */ /* 0x000fc600000000ae */
[----:B------:R-:W-:Y:S01]  /*41e0*/  IMAD R23, R238, c[0x0][0x188], RZ ;  /* 0x00006200ee177a24 */ /* 0x000fe200078e02ff */
[----:B------:R-:W-:Y:S01]  /*41f0*/  ISETP.GE.AND P3, PT, R234, UR4, PT ;  /* 0x00000004ea007c0c */ /* 0x000fe2000bf66270 */
[----:B------:R0:W2:Y:S02]  /*4200*/  @!P4 LDG.E.U16 R175, [R12.64] ;  /* 0x000000060cafc981 */ /* 0x0000a4000c1e1500 */
[----:B-1----:R-:W-:Y:S01]  /*4210*/  IMAD.WIDE R18, R23, 0x2, R70 ;  /* 0x0000000217127825 */ /* 0x002fe200078e0246 */
[----:B------:R-:W-:-:S03]  /*4220*/  PRMT R76, RZ, 0x7610, R76 ;  /* 0x00007610ff4c7816 */ /* 0x000fc6000000004c */
[----:B------:R-:W-:Y:S01]  /*4230*/  IMAD R21, R241, c[0x0][0x188], RZ ;  /* 0x00006200f1157a24 */ /* 0x000fe200078e02ff */
[----:B------:R1:W2:Y:S01]  /*4240*/  @!P0 LDG.E.U16 R174, [R18.64] ;  /* 0x0000000612ae8981 */ /* 0x0002a2000c1e1500 */
[----:B------:R-:W-:Y:S01]  /*4250*/  IMAD R23, R240, c[0x0][0x188], RZ ;  /* 0x00006200f0177a24 */ /* 0x000fe200078e02ff */
[----:B------:R-:W-:Y:S01]  /*4260*/  PRMT R118, RZ, 0x7610, R118 ;  /* 0x00007610ff767816 */ /* 0x000fe20000000076 */
[----:B------:R-:W-:Y:S01]  /*4270*/  IMAD R22, R234, c[0x0][0x188], RZ ;  /* 0x00006200ea167a24 */ /* 0x000fe200078e02ff */
[----:B------:R-:W-:Y:S01]  /*4280*/  ISETP.GE.AND P0, PT, R239, UR4, PT ;  /* 0x00000004ef007c0c */ /* 0x000fe2000bf06270 */
[----:B0-----:R-:W-:Y:S01]  /*4290*/  IMAD.WIDE R12, R21, 0x2, R70 ;  /* 0x00000002150c7825 */ /* 0x001fe200078e0246 */
[----:B------:R-:W-:Y:S02]  /*42a0*/  ISETP.GE.AND P4, PT, R230, UR4, PT ;  /* 0x00000004e6007c0c */ /* 0x000fe4000bf86270 */
[----:B------:R-:W-:Y:S01]  /*42b0*/  PRMT R173, RZ, 0x7610, R173 ;  /* 0x00007610ffad7816 */ /* 0x000fe200000000ad */
[--C-:B-1----:R-:W-:Y:S01]  /*42c0*/  IMAD.WIDE R18, R23, 0x2, R70.reuse ;  /* 0x0000000217127825 */ /* 0x102fe200078e0246 */
[----:B------:R0:W2:Y:S03]  /*42d0*/  @!P1 LDG.E.U16 R76, [R12.64] ;  /* 0x000000060c4c9981 */ /* 0x0000a6000c1e1500 */
[----:B------:R-:W-:Y:S01]  /*42e0*/  IMAD.WIDE R20, R22, 0x2, R70 ;  /* 0x0000000216147825 */ /* 0x000fe200078e0246 */
[----:B------:R1:W2:Y:S01]  /*42f0*/  @!P2 LDG.E.U16 R118, [R18.64] ;  /* 0x000000061276a981 */ /* 0x0002a2000c1e1500 */
[----:B------:R-:W-:-:S02]  /*4300*/  ISETP.GE.AND P1, PT, R237, UR4, PT ;  /* 0x00000004ed007c0c */ /* 0x000fc4000bf26270 */
[----:B------:R-:W-:Y:S02]  /*4310*/  IMAD R23, R239, c[0x0][0x188], RZ ;  /* 0x00006200ef177a24 */ /* 0x000fe400078e02ff */
[----:B------:R-:W-:Y:S01]  /*4320*/  IMAD R22, R230, c[0x0][0x188], RZ ;  /* 0x00006200e6167a24 */ /* 0x000fe200078e02ff */
[----:B------:R-:W-:Y:S01]  /*4330*/  ISETP.GE.AND P2, PT, R226, UR4, PT ;  /* 0x00000004e2007c0c */ /* 0x000fe2000bf46270 */
[----:B------:R5:W2:Y:S01]  /*4340*/  @!P3 LDG.E.U16 R173, [R20.64] ;  /* 0x0000000614adb981 */ /* 0x000aa2000c1e1500 */
[----:B------:R-:W-:Y:S01]  /*4350*/  PRMT R86, RZ, 0x7610, R86 ;  /* 0x00007610ff567816 */ /* 0x000fe20000000056 */
[----:B0-----:R-:W-:Y:S01]  /*4360*/  IMAD.WIDE R12, R23, 0x2, R70 ;  /* 0x00000002170c7825 */ /* 0x001fe200078e0246 */
[----:B------:R-:W-:-:S03]  /*4370*/  PRMT R172, RZ, 0x7610, R172 ;  /* 0x00007610ffac7816 */ /* 0x000fc600000000ac */
[----:B-1----:R-:W-:Y:S01]  /*4380*/  IMAD.WIDE R18, R22, 0x2, R70 ;  /* 0x0000000216127825 */ /* 0x002fe200078e0246 */
[----:B------:R-:W-:Y:S01]  /*4390*/  ISETP.GE.AND P3, PT, R222, UR4, PT ;  /* 0x00000004de007c0c */ /* 0x000fe2000bf66270 */
[----:B------:R0:W2:Y:S02]  /*43a0*/  @!P0 LDG.E.U16 R86, [R12.64] ;  /* 0x000000060c568981 */ /* 0x0000a4000c1e1500 */
[----:B------:R-:W-:Y:S02]  /*43b0*/  IMAD R23, R237, c[0x0][0x188], RZ ;  /* 0x00006200ed177a24 */ /* 0x000fe400078e02ff */
[----:B------:R-:W-:Y:S01]  /*43c0*/  IMAD R22, R226, c[0x0][0x188], RZ ;  /* 0x00006200e2167a24 */ /* 0x000fe200078e02ff */
[----:B------:R1:W2:Y:S01]  /*43d0*/  @!P4 LDG.E.U16 R172, [R18.64] ;  /* 0x0000000612acc981 */ /* 0x0002a2000c1e1500 */
[----:B------:R-:W-:Y:S02]  /*43e0*/  PRMT R137, RZ, 0x7610, R137 ;  /* 0x00007610ff897816 */ /* 0x000fe40000000089 */
[----:B------:R-:W-:Y:S01]  /*43f0*/  PRMT R171, RZ, 0x7610, R171 ;  /* 0x00007610ffab7816 */ /* 0x000fe200000000ab */
[----:B0-----:R-:W-:-:S04]  /*4400*/  IMAD.WIDE R12, R23, 0x2, R70 ;  /* 0x00000002170c7825 */ /* 0x001fc800078e0246 */
[----:B-1----:R-:W-:Y:S01]  /*4410*/  IMAD.WIDE R18, R22, 0x2, R70 ;  /* 0x0000000216127825 */ /* 0x002fe200078e0246 */
[----:B------:R0:W2:Y:S03]  /*4420*/  @!P1 LDG.E.U16 R137, [R12.64] ;  /* 0x000000060c899981 */ /* 0x0000a6000c1e1500 */
[----:B------:R-:W-:Y:S01]  /*4430*/  IMAD R22, R222, c[0x0][0x188], RZ ;  /* 0x00006200de167a24 */ /* 0x000fe200078e02ff */
[----:B------:R1:W2:Y:S01]  /*4440*/  @!P2 LDG.E.U16 R171, [R18.64] ;  /* 0x0000000612aba981 */ /* 0x0002a2000c1e1500 */
[----:B------:R-:W-:Y:S02]  /*4450*/  PRMT R170, RZ, 0x7610, R170 ;  /* 0x00007610ffaa7816 */ /* 0x000fe400000000aa */
[----:B0-----:R-:W-:-:S05]  /*4460*/  IMAD.WIDE R12, R22, 0x2, R70 ;  /* 0x00000002160c7825 */ /* 0x001fca00078e0246 */
[----:B------:R0:W2:Y:S01]  /*4470*/  @!P3 LDG.E.U16 R170, [R12.64] ;  /* 0x000000060caab981 */ /* 0x0000a2000c1e1500 */
[C---:B------:R-:W-:Y:S01]  /*4480*/  ISETP.GE.AND P0, PT, R236.reuse, UR4, PT ;  /* 0x00000004ec007c0c */ /* 0x040fe2000bf06270 */
[----:B-----5:R-:W-:Y:S01]  /*4490*/  IMAD R20, R236, c[0x0][0x188], RZ ;  /* 0x00006200ec147a24 */ /* 0x020fe200078e02ff */
[----:B------:R-:W-:Y:S02]  /*44a0*/  ISETP.GE.AND P1, PT, R235, UR4, PT ;  /* 0x00000004eb007c0c */ /* 0x000fe4000bf26270 */
[----:B------:R-:W-:Y:S01]  /*44b0*/  PRMT R117, RZ, 0x7610, R117 ;  /* 0x00007610ff757816 */ /* 0x000fe20000000075 */
[----:B0-----:R-:W-:Y:S01]  /*44c0*/  IMAD.WIDE R12, R20, 0x2, R70 ;  /* 0x00000002140c7825 */ /* 0x001fe200078e0246 */
[----:B------:R-:W-:-:S03]  /*44d0*/  PRMT R85, RZ, 0x7610, R85 ;  /* 0x00007610ff557816 */ /* 0x000fc60000000055 */
[----:B------:R-:W-:-:S04]  /*44e0*/  IMAD R20, R235, c[0x0][0x188], RZ ;  /* 0x00006200eb147a24 */ /* 0x000fc800078e02ff */
[----:B------:R0:W5:Y:S01]  /*44f0*/  @!P0 LDG.E.U16 R117, [R12.64] ;  /* 0x000000060c758981 */ /* 0x000162000c1e1500 */
[----:B------:R-:W-:Y:S02]  /*4500*/  ISETP.GE.AND P0, PT, R233, UR4, PT ;  /* 0x00000004e9007c0c */ /* 0x000fe4000bf06270 */
[----:B------:R-:W-:Y:S01]  /*4510*/  PRMT R136, RZ, 0x7610, R136 ;  /* 0x00007610ff887816 */ /* 0x000fe20000000088 */
[----:B0-----:R-:W-:-:S04]  /*4520*/  IMAD.WIDE R12, R20, 0x2, R70 ;  /* 0x00000002140c7825 */ /* 0x001fc800078e0246 */
[----:B------:R-:W-:Y:S01]  /*4530*/  IMAD R20, R233, c[0x0][0x188], RZ ;  /* 0x00006200e9147a24 */ /* 0x000fe200078e02ff */
[----:B------:R0:W3:Y:S01]  /*4540*/  @!P1 LDG.E.U16 R85, [R12.64] ;  /* 0x000000060c559981 */ /* 0x0000e2000c1e1500 */
        /* <DEDUP_REMOVED lines=10> */
[C---:B------:R-:W-:Y:S01]  /*45f0*/  ISETP.GE.AND P1, PT, R229.reuse, UR4, PT ;  /* 0x00000004e5007c0c */ /* 0x040fe2000bf26270 */
[----:B-1----:R-:W-:Y:S01]  /*4600*/  IMAD R18, R229, c[0x0][0x188], RZ ;  /* 0x00006200e5127a24 */ /* 0x002fe200078e02ff */
[----:B------:R-:W-:Y:S01]  /*4610*/  PRMT R131, RZ, 0x7610, R131 ;  /* 0x00007610ff837816 */ /* 0x000fe20000000083 */
[----:B0-----:R-:W-:-:S05]  /*4620*/  IMAD.WIDE R12, R20, 0x2, R70 ;  /* 0x00000002140c7825 */ /* 0x001fca00078e0246 */
        /* <DEDUP_REMOVED lines=31> */
[----:B------:R-:W-:-:S03]  /*4820*/  ISETP.GE.AND P0, PT, R220, UR4, PT ;  /* 0x00000004dc007c0c */ /* 0x000fc6000bf06270 */
[----:B------:R-:W1:Y:S01]  /*4830*/  S2R R23, SR_TID.X ;  /* 0x0000000000177919 */ /* 0x000e620000002100 */
[----:B0-----:R-:W-:-:S03]  /*4840*/  IMAD.WIDE R12, R18, 0x2, R70 ;  /* 0x00000002120c7825 */ /* 0x001fc600078e0246 */
[----:B------:R-:W0:Y:S01]  /*4850*/  S2R R4, SR_TID.X ;  /* 0x0000000000047919 */ /* 0x000e220000002100 */
[----:B------:R-:W-:-:S03]  /*4860*/  IMAD R18, R220, c[0x0][0x188], RZ ;  /* 0x00006200dc127a24 */ /* 0x000fc600078e02ff */
[----:B------:R1:W3:Y:S01]  /*4870*/  @!P1 LDG.E.U16 R129, [R12.64] ;  /* 0x000000060c819981 */ /* 0x0002e2000c1e1500 */
[----:B------:R-:W-:Y:S02]  /*4880*/  ISETP.GE.AND P1, PT, R219, UR4, PT ;  /* 0x00000004db007c0c */ /* 0x000fe4000bf26270 */
[----:B------:R-:W-:Y:S02]  /*4890*/  PRMT R113, RZ, 0x7610, R113 ;  /* 0x00007610ff717816 */ /* 0x000fe40000000071 */
[----:B------:R-:W-:Y:S01]  /*48a0*/  PRMT R81, RZ, 0x7610, R81 ;  /* 0x00007610ff517816 */ /* 0x000fe20000000051 */
[----:B-1----:R-:W-:-:S04]  /*48b0*/  IMAD.WIDE R12, R18, 0x2, R70 ;  /* 0x00000002120c7825 */ /* 0x002fc800078e0246 */
[----:B------:R-:W-:Y:S01]  /*48c0*/  IMAD R18, R219, c[0x0][0x188], RZ ;  /* 0x00006200db127a24 */ /* 0x000fe200078e02ff */
[----:B------:R1:W3:Y:S03]  /*48d0*/  @!P0 LDG.E.U16 R113, [R12.64] ;  /* 0x000000060c718981 */ /* 0x0002e6000c1e1500 */
[----:B-1----:R-:W-:-:S05]  /*48e0*/  IMAD.WIDE R12, R18, 0x2, R70 ;  /* 0x00000002120c7825 */ /* 0x002fca00078e0246 */
[----:B------:R1:W3:Y:S04]  /*48f0*/  @!P1 LDG.E.U16 R81, [R12.64] ;  /* 0x000000060c519981 */ /* 0x0002e8000c1e1500 */
[----:B------:R-:W-:Y:S01]  /*4900*/  BAR.SYNC.DEFER_BLOCKING 0x0 ;  /* 0x0000000000007b1d */ /* 0x000fe20000010000 */
[----:B------:R-:W-:Y:S02]  /*4910*/  LOP3.LUT R19, R23, 0x7f, RZ, 0xc0, !PT ;  /* 0x0000007f17137812 */ /* 0x000fe400078ec0ff */
[----:B0-----:R-:W-:Y:S02]  /*4920*/  LOP3.LUT R4, R4, 0x7f, RZ, 0xc0, !PT ;  /* 0x0000007f04047812 */ /* 0x001fe400078ec0ff */
[----:B------:R-:W-:-:S03]  /*4930*/  ISETP.GE.AND P0, PT, R19, UR4, PT ;  /* 0x0000000413007c0c */ /* 0x000fc6000bf06270 */
[----:B------:R-:W-:Y:S01]  /*4940*/  IMAD R4, R4, c[0x0][0x18c], RZ ;  /* 0x0000630004047a24 */ /* 0x000fe200078e02ff */
[----:B------:R-:W-:Y:S01]  /*4950*/  PRMT R80, RZ, 0x7610, R80 ;  /* 0x00007610ff507816 */ /* 0x000fe20000000050 */
[----:B------:R-:W-:Y:S02]  /*4960*/  IMAD.MOV.U32 R22, RZ, RZ, R79 ;  /* 0x000000ffff167224 */ /* 0x000fe400078e004f */
[----:B-1----:R-:W-:Y:S01]  /*4970*/  IMAD.WIDE R12, R4, 0x2, R68 ;  /* 0x00000002040c7825 */ /* 0x002fe200078e0244 */
[----:B------:R-:W-:-:S03]  /*4980*/  PRMT R79, RZ, 0x7610, R79 ;  /* 0x00007610ff4f7816 */ /* 0x000fc6000000004f */
[----:B------:R-:W-:Y:S02]  /*4990*/  IMAD.MOV.U32 R23, RZ, RZ, R139 ;  /* 0x000000ffff177224 */ /* 0x000fe400078e008b */
[----:B------:R-:W-:Y:S02]  /*49a0*/  IMAD.MOV.U32 R20, RZ, RZ, R78 ;  /* 0x000000ffff147224 */ /* 0x000fe400078e004e */
[----:B------:R-:W-:Y:S01]  /*49b0*/  IMAD.MOV.U32 R21, RZ, RZ, R138 ;  /* 0x000000ffff157224 */ /* 0x000fe200078e008a */
[----:B------:R0:W3:Y:S01]  /*49c0*/  @!P0 LDG.E.U16 R80, [R12.64] ;  /* 0x000000060c508981 */ /* 0x0000e2000c1e1500 */
[----:B------:R-:W-:Y:S01]  /*49d0*/  PRMT R78, RZ, 0x7610, R78 ;  /* 0x00007610ff4e7816 */ /* 0x000fe2000000004e */
[----:B0-----:R-:W-:-:S05]  /*49e0*/  IMAD.WIDE R12, R4, 0x2, R22 ;  /* 0x00000002040c7825 */ /* 0x001fca00078e0216 */
[----:B------:R0:W3:Y:S01]  /*49f0*/  @!P0 LDG.E.U16 R79, [R12.64] ;  /* 0x000000060c4f8981 */ /* 0x0000e2000c1e1500 */
[----:B------:R-:W-:Y:S01]  /*4a00*/  PRMT R138, RZ, 0x7610, R138 ;  /* 0x00007610ff8a7816 */ /* 0x000fe2000000008a */
[----:B0-----:R-:W-:-:S05]  /*4a10*/  IMAD.WIDE R12, R4, 0x2, R20 ;  /* 0x00000002040c7825 */ /* 0x001fca00078e0214 */
[----:B------:R0:W3:Y:S01]  /*4a20*/  @!P0 LDG.E.U16 R78, [R12.64] ;  /* 0x000000060c4e8981 */ /* 0x0000e2000c1e1500 */
[----:B------:R-:W-:Y:S01]  /*4a30*/  PRMT R139, RZ, 0x7610, R139 ;  /* 0x00007610ff8b7816 */ /* 0x000fe2000000008b */
[----:B------:R-:W-:Y:S02]  /*4a40*/  IMAD.MOV.U32 R18, RZ, RZ, R183 ;  /* 0x000000ffff127224 */ /* 0x000fe400078e00b7 */
[----:B0-----:R-:W-:-:S05]  /*4a50*/  IMAD.WIDE R12, R4, 0x2, R74 ;  /* 0x00000002040c7825 */ /* 0x001fca00078e024a */
[----:B------:R0:W3:Y:S01]  /*4a60*/  @!P0 LDG.E.U16 R138, [R12.64] ;  /* 0x000000060c8a8981 */ /* 0x0000e2000c1e1500 */
[----:B------:R-:W-:Y:S01]  /*4a70*/  IMAD.MOV.U32 R19, RZ, RZ, R184 ;  /* 0x000000ffff137224 */ /* 0x000fe200078e00b8 */
[----:B------:R-:W-:Y:S02]  /*4a80*/  PRMT R144, RZ, 0x7610, R144 ;  /* 0x00007610ff907816 */ /* 0x000fe40000000090 */
[----:B------:R-:W-:Y:S01]  /*4a90*/  LOP3.LUT R65, R65, R64, RZ, 0x3c, !PT ;  /* 0x0000004041417212 */ /* 0x000fe200078e3cff */
[----:B0-----:R-:W-:-:S03]  /*4aa0*/  IMAD.WIDE R12, R4, 0x2, R72 ;  /* 0x00000002040c7825 */ /* 0x001fc600078e0248 */
[----:B------:R-:W-:Y:S02]  /*4ab0*/  LOP3.LUT R64, R65, R64, RZ, 0x3c, !PT ;  /* 0x0000004041407212 */ /* 0x000fe400078e3cff */
[----:B------:R0:W3:Y:S01]  /*4ac0*/  @!P0 LDG.E.U16 R139, [R12.64] ;  /* 0x000000060c8b8981 */ /* 0x0000e2000c1e1500 */
[----:B------:R-:W-:Y:S02]  /*4ad0*/  PRMT R145, RZ, 0x7610, R145 ;  /* 0x00007610ff917816 */ /* 0x000fe40000000091 */
[----:B------:R-:W-:Y:S01]  /*4ae0*/  LOP3.LUT R17, R17, R16, RZ, 0x3c, !PT ;  /* 0x0000001011117212 */ /* 0x000fe200078e3cff */
[----:B0-----:R-:W-:Y:S01]  /*4af0*/  IMAD.WIDE R12, R4, 0x2, R18 ;  /* 0x00000002040c7825 */ /* 0x001fe200078e0212 */
[----:B------:R-:W-:-:S04]  /*4b00*/  LOP3.LUT R65, R65, R64, RZ, 0x3c, !PT ;  /* 0x0000004041417212 */ /* 0x000fc800078e3cff */
[----:B------:R0:W3:Y:S01]  /*4b10*/  @!P0 LDG.E.U16 R144, [R12.64] ;  /* 0x000000060c908981 */ /* 0x0000e2000c1e1500 */
[----:B------:R-:W-:Y:S02]  /*4b20*/  LOP3.LUT R16, R17, R16, RZ, 0x3c, !PT ;  /* 0x0000001011107212 */ /* 0x000fe400078e3cff */
[----:B------:R-:W-:Y:S01]  /*4b30*/  LOP3.LUT R63, R63, R62, RZ, 0x3c, !PT ;  /* 0x0000003e3f3f7212 */ /* 0x000fe200078e3cff */
[----:B--2---:R1:W-:Y:S01]  /*4b40*/  STS.U16 [R2], R146 ;  /* 0x0000009202007388 */ /* 0x0043e20000000400 */
[----:B0-----:R-:W-:Y:S01]  /*4b50*/  IMAD.WIDE R12, R4, 0x2, R66 ;  /* 0x00000002040c7825 */ /* 0x001fe200078e0242 */
[----:B------:R-:W-:Y:S02]  /*4b60*/  LOP3.LUT R17, R17, R16, RZ, 0x3c, !PT ;  /* 0x0000001011117212 */ /* 0x000fe400078e3cff */
[----:B-1----:R-:W-:Y:S02]  /*4b70*/  PRMT R146, RZ, 0x7610, R146 ;  /* 0x00007610ff927816 */ /* 0x002fe40000000092 */
[----:B------:R0:W2:Y:S01]  /*4b80*/  @!P0 LDG.E.U16 R145, [R12.64] ;  /* 0x000000060c918981 */ /* 0x0000a2000c1e1500 */
[----:B------:R-:W-:-:S02]  /*4b90*/  LOP3.LUT R62, R63, R62, RZ, 0x3c, !PT ;  /* 0x0000003e3f3e7212 */ /* 0x000fc400078e3cff */
[----:B------:R-:W-:Y:S01]  /*4ba0*/  LOP3.LUT R59, R59, R58, RZ, 0x3c, !PT ;  /* 0x0000003a3b3b7212 */ /* 0x000fe200078e3cff */
[----:B------:R1:W-:Y:S01]  /*4bb0*/  STS.U16 [R2+0x800], R147 ;  /* 0x0008009302007388 */ /* 0x0003e20000000400 */
[C---:B0-----:R-:W-:Y:S01]  /*4bc0*/  IMAD.WIDE R12, R4.reuse, 0x2, R64 ;  /* 0x00000002040c7825 */ /* 0x041fe200078e0240 */
[----:B------:R-:W-:Y:S02]  /*4bd0*/  LOP3.LUT R63, R63, R62, RZ, 0x3c, !PT ;  /* 0x0000003e3f3f7212 */ /* 0x000fe400078e3cff */
[----:B-1----:R-:W-:Y:S02]  /*4be0*/  PRMT R147, RZ, 0x7610, R147 ;  /* 0x00007610ff937816 */ /* 0x002fe40000000093 */
[----:B------:R0:W2:Y:S01]  /*4bf0*/  @!P0 LDG.E.U16 R146, [R12.64] ;  /* 0x000000060c928981 */ /* 0x0000a2000c1e1500 */
[----:B------:R-:W-:Y:S02]  /*4c00*/  LOP3.LUT R58, R59, R58, RZ, 0x3c, !PT ;  /* 0x0000003a3b3a7212 */ /* 0x000fe400078e3cff */
[----:B------:R-:W-:Y:S01]  /*4c10*/  LOP3.LUT R15, R15, R14, RZ, 0x3c, !PT ;  /* 0x0000000e0f0f7212 */ /* 0x000fe200078e3cff */
[----:B------:R1:W-:Y:S01]  /*4c20*/  STS.U16 [R2+0x1000], R158 ;  /* 0x0010009e02007388 */ /* 0x0003e20000000400 */
[----:B0-----:R-:W-:Y:S01]  /*4c30*/  IMAD.WIDE R12, R4, 0x2, R16 ;  /* 0x00000002040c7825 */ /* 0x001fe200078e0210 */
[----:B------:R-:W-:-:S02]  /*4c40*/  LOP3.LUT R59, R59, R58, RZ, 0x3c, !PT ;  /* 0x0000003a3b3b7212 */ /* 0x000fc400078e3cff */
[----:B-1----:R-:W-:Y:S02]  /*4c50*/  PRMT R158, RZ, 0x7610, R158 ;  /* 0x00007610ff9e7816 */ /* 0x002fe4000000009e */
[----:B------:R0:W2:Y:S01]  /*4c60*/  @!P0 LDG.E.U16 R147, [R12.64] ;  /* 0x000000060c938981 */ /* 0x0000a2000c1e1500 */
[----:B------:R-:W-:Y:S02]  /*4c70*/  LOP3.LUT R14, R15, R14, RZ, 0x3c, !PT ;  /* 0x0000000e0f0e7212 */ /* 0x000fe400078e3cff */
[----:B------:R-:W-:Y:S01]  /*4c80*/  LOP3.LUT R57, R57, R56, RZ, 0x3c, !PT ;  /* 0x0000003839397212 */ /* 0x000fe200078e3cff */
[----:B------:R1:W-:Y:S01]  /*4c90*/  STS.U16 [R2+0x1800], R182 ;  /* 0x001800b602007388 */ /* 0x0003e20000000400 */
[----:B0-----:R-:W-:Y:S01]  /*4ca0*/  IMAD.WIDE R12, R4, 0x2, R62 ;  /* 0x00000002040c7825 */ /* 0x001fe200078e023e */
[----:B------:R-:W-:Y:S02]  /*4cb0*/  LOP3.LUT R15, R15, R14, RZ, 0x3c, !PT ;  /* 0x0000000e0f0f7212 */ /* 0x000fe400078e3cff */
[----:B-1----:R-:W-:-:S02]  /*4cc0*/  PRMT R182, RZ, 0x7610, R182 ;  /* 0x00007610ffb67816 */ /* 0x002fc400000000b6 */
[----:B------:R0:W2:Y:S01]  /*4cd0*/  @!P0 LDG.E.U16 R158, [R12.64] ;  /* 0x000000060c9e8981 */ /* 0x0000a2000c1e1500 */
[----:B------:R-:W-:Y:S02]  /*4ce0*/  LOP3.LUT R56, R57, R56, RZ, 0x3c, !PT ;  /* 0x0000003839387212 */ /* 0x000fe400078e3cff */
[----:B------:R-:W-:Y:S01]  /*4cf0*/  LOP3.LUT R53, R53, R52, RZ, 0x3c, !PT ;  /* 0x0000003435357212 */ /* 0x000fe200078e3cff */
[----:B------:R1:W-:Y:S01]  /*4d00*/  STS.U16 [R2+0x2000], R181 ;  /* 0x002000b502007388 */ /* 0x0003e20000000400 */
[----:B0-----:R-:W-:Y:S01]  /*4d10*/  IMAD.WIDE R12, R4, 0x2, R58 ;  /* 0x00000002040c7825 */ /* 0x001fe200078e023a */
[----:B------:R-:W-:Y:S02]  /*4d20*/  LOP3.LUT R57, R57, R56, RZ, 0x3c, !PT ;  /* 0x0000003839397212 */ /* 0x000fe400078e3cff */
[----:B-1----:R-:W-:Y:S02]  /*4d30*/  PRMT R181, RZ, 0x7610, R181 ;  /* 0x00007610ffb57816 */ /* 0x002fe400000000b5 */
[----:B------:R0:W2:Y:S01]  /*4d40*/  @!P0 LDG.E.U16 R182, [R12.64] ;  /* 0x000000060cb68981 */ /* 0x0000a2000c1e1500 */
[----:B------:R-:W-:-:S03]  /*4d50*/  LOP3.LUT R52, R53, R52, RZ, 0x3c, !PT ;  /* 0x0000003435347212 */ /* 0x000fc600078e3cff */
[----:B------:R1:W-:Y:S01]  /*4d60*/  STS.U16 [R2+0x2800], R180 ;  /* 0x002800b402007388 */ /* 0x0003e20000000400 */
[C---:B0-----:R-:W-:Y:S01]  /*4d70*/  IMAD.WIDE R12, R4.reuse, 0x2, R14 ;  /* 0x00000002040c7825 */ /* 0x041fe200078e020e */
[----:B------:R-:W-:Y:S02]  /*4d80*/  LOP3.LUT R53, R53, R52, RZ, 0x3c, !PT ;  /* 0x0000003435357212 */ /* 0x000fe400078e3cff */
[----:B-1----:R-:W-:Y:S02]  /*4d90*/  PRMT R180, RZ, 0x7610, R180 ;  /* 0x00007610ffb47816 */ /* 0x002fe400000000b4 */
[----:B------:R0:W2:Y:S04]  /*4da0*/  @!P0 LDG.E.U16 R181, [R12.64] ;  /* 0x000000060cb58981 */ /* 0x0000a8000c1e1500 */
[----:B------:R1:W-:Y:S01]  /*4db0*/  STS.U16 [R2+0x3000], R179 ;  /* 0x003000b302007388 */ /* 0x0003e20000000400 */
[----:B0-----:R-:W-:Y:S01]  /*4dc0*/  IMAD.WIDE R12, R4, 0x2, R56 ;  /* 0x00000002040c7825 */ /* 0x001fe200078e0238 */
[----:B-1----:R-:W-:-:S04]  /*4dd0*/  PRMT R179, RZ, 0x7610, R179 ;  /* 0x00007610ffb37816 */ /* 0x002fc800000000b3 */
[----:B------:R0:W2:Y:S01]  /*4de0*/  @!P0 LDG.E.U16 R180, [R12.64] ;  /* 0x000000060cb48981 */ /* 0x0000a2000c1e1500 */
[----:B------:R-:W-:Y:S01]  /*4df0*/  LOP3.LUT R51, R51, R50, RZ, 0x3c, !PT ;  /* 0x0000003233337212 */ /* 0x000fe200078e3cff */
[----:B0-----:R-:W-:-:S03]  /*4e00*/  IMAD.WIDE R12, R4, 0x2, R52 ;  /* 0x00000002040c7825 */ /* 0x001fc600078e0234 */
[C---:B------:R-:W-:Y:S01]  /*4e10*/  LOP3.LUT R50, R51.reuse, R50, RZ, 0x3c, !PT ;  /* 0x0000003233327212 */ /* 0x040fe200078e3cff */
[----:B------:R0:W-:Y:S04]  /*4e20*/  STS.U16 [R2+0x3800], R178 ;  /* 0x003800b202007388 */ /* 0x0001e80000000400 */
[----:B------:R1:W2:Y:S01]  /*4e30*/  @!P0 LDG.E.U16 R179, [R12.64] ;  /* 0x000000060cb38981 */ /* 0x0002a2000c1e1500 */
[----:B------:R-:W-:Y:S02]  /*4e40*/  LOP3.LUT R51, R51, R50, RZ, 0x3c, !PT ;  /* 0x0000003233337212 */ /* 0x000fe400078e3cff */
[----:B0-----:R-:W-:Y:S01]  /*4e50*/  PRMT R178, RZ, 0x7610, R178 ;  /* 0x00007610ffb27816 */ /* 0x001fe200000000b2 */
[----:B-1----:R-:W-:Y:S02]  /*4e60*/  IMAD.MOV.U32 R12, RZ, RZ, R47 ;  /* 0x000000ffff0c7224 */ /* 0x002fe400078e002f */
[----:B------:R-:W-:-:S04]  /*4e70*/  IMAD.MOV.U32 R13, RZ, RZ, R46 ;  /* 0x000000ffff0d7224 */ /* 0x000fc800078e002e */
[C---:B------:R-:W-:Y:S01]  /*4e80*/  IMAD.WIDE R46, R4.reuse, 0x2, R12 ;  /* 0x00000002042e7825 */ /* 0x040fe200078e020c */
[----:B------:R0:W-:Y:S04]  /*4e90*/  STS.U16 [R2+0x4000], R177 ;  /* 0x004000b102007388 */ /* 0x0001e80000000400 */
[----:B------:R1:W2:Y:S01]  /*4ea0*/  @!P0 LDG.E.U16 R178, [R46.64] ;  /* 0x000000062eb28981 */ /* 0x0002a2000c1e1500 */
[-C--:B------:R-:W-:Y:S02]  /*4eb0*/  LOP3.LUT R35, R35, R34.reuse, RZ, 0x3c, !PT ;  /* 0x0000002223237212 */ /* 0x080fe400078e3cff */
[----:B0-----:R-:W-:Y:S01]  /*4ec0*/  PRMT R177, RZ, 0x7610, R177 ;  /* 0x00007610ffb17816 */ /* 0x001fe200000000b1 */
[----:B-1----:R-:W-:Y:S01]  /*4ed0*/  IMAD.WIDE R46, R4, 0x2, R50 ;  /* 0x00000002042e7825 */ /* 0x002fe200078e0232 */
[----:B------:R-:W-:Y:S01]  /*4ee0*/  LOP3.LUT R34, R35, R34, RZ, 0x3c, !PT ;  /* 0x0000002223227212 */ /* 0x000fe200078e3cff */
[----:B------:R0:W-:Y:S04]  /*4ef0*/  STS.U16 [R2+0x4800], R176 ;  /* 0x004800b002007388 */ /* 0x0001e80000000400 */
[----:B------:R1:W2:Y:S01]  /*4f00*/  @!P0 LDG.E.U16 R177, [R46.64] ;  /* 0x000000062eb18981 */ /* 0x0002a2000c1e1500 */
[----:B------:R-:W-:-:S02]  /*4f10*/  LOP3.LUT R45, R45, R44, RZ, 0x3c, !PT ;  /* 0x0000002c2d2d7212 */ /* 0x000fc400078e3cff */
[----:B------:R-:W-:Y:S02]  /*4f20*/  LOP3.LUT R35, R35, R34, RZ, 0x3c, !PT ;  /* 0x0000002223237212 */ /* 0x000fe400078e3cff */
[----:B0-----:R-:W-:Y:S01]  /*4f30*/  PRMT R176, RZ, 0x7610, R176 ;  /* 0x00007610ffb07816 */ /* 0x001fe200000000b0 */
[----:B-1----:R-:W-:Y:S02]  /*4f40*/  IMAD.MOV.U32 R46, RZ, RZ, R161 ;  /* 0x000000ffff2e7224 */ /* 0x002fe400078e00a1 */
[----:B------:R-:W-:Y:S01]  /*4f50*/  IMAD.MOV.U32 R47, RZ, RZ, R160 ;  /* 0x000000ffff2f7224 */ /* 0x000fe200078e00a0 */
[----:B------:R-:W-:-:S03]  /*4f60*/  LOP3.LUT R44, R45, R44, RZ, 0x3c, !PT ;  /* 0x0000002c2d2c7212 */ /* 0x000fc600078e3cff */
[----:B------:R-:W-:Y:S01]  /*4f70*/  IMAD.WIDE R160, R4, 0x2, R46 ;  /* 0x0000000204a07825 */ /* 0x000fe200078e022e */
[----:B------:R0:W-:Y:S01]  /*4f80*/  STS.U16 [R2+0x5000], R175 ;  /* 0x005000af02007388 */ /* 0x0001e20000000400 */
[----:B------:R-:W-:-:S03]  /*4f90*/  LOP3.LUT R45, R45, R44, RZ, 0x3c, !PT ;  /* 0x0000002c2d2d7212 */ /* 0x000fc600078e3cff */
[----:B------:R1:W2:Y:S01]  /*4fa0*/  @!P0 LDG.E.U16 R176, [R160.64] ;  /* 0x00000006a0b08981 */ /* 0x0002a2000c1e1500 */
[----:B0-----:R-:W-:Y:S01]  /*4fb0*/  PRMT R175, RZ, 0x7610, R175 ;  /* 0x00007610ffaf7816 */ /* 0x001fe200000000af */
[----:B-1----:R-:W-:Y:S02]  /*4fc0*/  IMAD.WIDE R160, R4, 0x2, R34 ;  /* 0x0000000204a07825 */ /* 0x002fe400078e0222 */
[----:B------:R0:W-:Y:S01]  /*4fd0*/  STS.U16 [R2+0x5800], R174 ;  /* 0x005800ae02007388 */ /* 0x0001e20000000400 */
[----:B------:R-:W-:-:S03]  /*4fe0*/  LOP3.LUT R39, R39, R38, RZ, 0x3c, !PT ;  /* 0x0000002627277212 */ /* 0x000fc600078e3cff */
[----:B------:R1:W2:Y:S01]  /*4ff0*/  @!P0 LDG.E.U16 R175, [R160.64] ;  /* 0x00000006a0af8981 */ /* 0x0002a2000c1e1500 */
[C---:B------:R-:W-:Y:S02]  /*5000*/  LOP3.LUT R38, R39.reuse, R38, RZ, 0x3c, !PT ;  /* 0x0000002627267212 */ /* 0x040fe400078e3cff */
[----:B0-----:R-:W-:Y:S01]  /*5010*/  PRMT R174, RZ, 0x7610, R174 ;  /* 0x00007610ffae7816 */ /* 0x001fe200000000ae */
[----:B-1----:R-:W-:Y:S01]  /*5020*/  IMAD.WIDE R160, R4, 0x2, R44 ;  /* 0x0000000204a07825 */ /* 0x002fe200078e022c */
        /* <DEDUP_REMOVED lines=8> */
[----:B------:R-:W-:Y:S02]  /*50b0*/  LOP3.LUT R36, R37, R36, RZ, 0x3c, !PT ;  /* 0x0000002425247212 */ /* 0x000fe400078e3cff */
[----:B0-----:R-:W-:Y:S01]  /*50c0*/  PRMT R172, RZ, 0x7610, R172 ;  /* 0x00007610ffac7816 */ /* 0x001fe200000000ac */
[----:B-1----:R-:W-:Y:S01]  /*50d0*/  IMAD.WIDE R160, R4, 0x2, R38 ;  /* 0x0000000204a07825 */ /* 0x002fe200078e0226 */
[----:B------:R0:W-:Y:S01]  /*50e0*/  STS.U16 [R2+0x7000], R171 ;  /* 0x007000ab02007388 */ /* 0x0001e20000000400 */
[----:B------:R-:W-:-:S03]  /*50f0*/  LOP3.LUT R33, R33, R32, RZ, 0x3c, !PT ;  /* 0x0000002021217212 */ /* 0x000fc600078e3cff */
[----:B------:R1:W2:Y:S01]  /*5100*/  @!P0 LDG.E.U16 R172, [R160.64] ;  /* 0x00000006a0ac8981 */ /* 0x0002a2000c1e1500 */
[----:B------:R-:W-:Y:S02]  /*5110*/  LOP3.LUT R37, R37, R36, RZ, 0x3c, !PT ;  /* 0x0000002425257212 */ /* 0x000fe400078e3cff */
[----:B0-----:R-:W-:Y:S01]  /*5120*/  PRMT R171, RZ, 0x7610, R171 ;  /* 0x00007610ffab7816 */ /* 0x001fe200000000ab */
[----:B-1----:R-:W-:Y:S01]  /*5130*/  IMAD.WIDE R160, R4, 0x2, R10 ;  /* 0x0000000204a07825 */ /* 0x002fe200078e020a */
[----:B------:R-:W-:Y:S01]  /*5140*/  LOP3.LUT R32, R33, R32, RZ, 0x3c, !PT ;  /* 0x0000002021207212 */ /* 0x000fe200078e3cff */
        /* <DEDUP_REMOVED lines=55> */
[C---:B------:R-:W-:Y:S01]  /*54c0*/  LOP3.LUT R42, R43.reuse, R42, RZ, 0x3c, !PT ;  /* 0x0000002a2b2a7212 */ /* 0x040fe200078e3cff */
[----:B------:R0:W-:Y:S04]  /*54d0*/  STS.U16 [R157+0x3a00], R162 ;  /* 0x003a00a29d007388 */ /* 0x0001e80000000400 */
[----:B------:R1:W2:Y:S01]  /*54e0*/  @!P0 LDG.E.U16 R163, [R160.64] ;  /* 0x00000006a0a38981 */ /* 0x0002a2000c1e1500 */
[----:B------:R-:W-:-:S02]  /*54f0*/  LOP3.LUT R43, R43, R42, RZ, 0x3c, !PT ;  /* 0x0000002a2b2b7212 */ /* 0x000fc400078e3cff */
[----:B0-----:R-:W-:Y:S01]  /*5500*/  PRMT R162, RZ, 0x7610, R162 ;  /* 0x00007610ffa27816 */ /* 0x001fe200000000a2 */
[C---:B-1----:R-:W-:Y:S01]  /*5510*/  IMAD.WIDE R160, R4.reuse, 0x2, R24 ;  /* 0x0000000204a07825 */ /* 0x042fe200078e0218 */
[----:B------:R0:W-:Y:S04]  /*5520*/  STS.U16 [R157+0x4200], R159 ;  /* 0x0042009f9d007388 */ /* 0x0001e80000000400 */
[----:B------:R1:W2:Y:S01]  /*5530*/  @!P0 LDG.E.U16 R162, [R160.64] ;  /* 0x00000006a0a28981 */ /* 0x0002a2000c1e1500 */
[----:B0-----:R-:W-:Y:S01]  /*5540*/  PRMT R159, RZ, 0x7610, R159 ;  /* 0x00007610ff9f7816 */ /* 0x001fe2000000009f */
[----:B-1----:R-:W-:-:S05]  /*5550*/  IMAD.WIDE R160, R4, 0x2, R42 ;  /* 0x0000000204a07825 */ /* 0x002fca00078e022a */
[----:B------:R-:W2:Y:S04]  /*5560*/  @!P0 LDG.E.U16 R159, [R160.64] ;  /* 0x00000006a09f8981 */ /* 0x000ea8000c1e1500 */
[----:B---3--:R-:W-:Y:S04]  /*5570*/  STS.U16 [R157+0x4a00], R77 ;  /* 0x004a004d9d007388 */ /* 0x008fe80000000400 */
[----:B------:R-:W-:Y:S04]  /*5580*/  STS.U16 [R157+0x5200], R76 ;  /* 0x0052004c9d007388 */ /* 0x000fe80000000400 */
        /* <DEDUP_REMOVED lines=14> */
[----:B----4-:R-:W-:Y:S04]  /*5670*/  STS.U16 [R156+0x4c00], R119 ;  /* 0x004c00779c007388 */ /* 0x010fe80000000400 */
[----:B------:R-:W-:Y:S04]  /*5680*/  STS.U16 [R156+0x5400], R118 ;  /* 0x005400769c007388 */ /* 0x000fe80000000400 */
[----:B-----5:R-:W-:Y:S04]  /*5690*/  STS.U16 [R156+0x5c00], R117 ;  /* 0x005c00759c007388 */ /* 0x020fe80000000400 */
        /* <DEDUP_REMOVED lines=22> */
[----:B--2---:R-:W-:Y:S04]  /*5800*/  STS.U16 [R2+0x9000], R147 ;  /* 0x0090009302007388 */ /* 0x004fe80000000400 */
        /* <DEDUP_REMOVED lines=29> */
[----:B------:R-:W-:Y:S06]  /*59e0*/  BAR.SYNC.DEFER_BLOCKING 0x0 ;  /* 0x0000000000007b1d */ /* 0x000fec0000010000 */
[----:B------:R-:W-:Y:S04]  /*59f0*/  LDSM.16.MT88.4 R80, [R3] ;  /* 0x000000000350783b */ /* 0x000fe80000004200 */
[----:B------:R-:W0:Y:S04]  /*5a00*/  LDSM.16.M88.4 R116, [R6+0x8000] ;  /* 0x008000000674783b */ /* 0x000e280000000200 */
[----:B------:R-:W1:Y:S04]  /*5a10*/  LDSM.16.M88.4 R120, [R6+0x9000] ;  /* 0x009000000678783b */ /* 0x000e680000000200 */
[----:B------:R-:W2:Y:S04]  /*5a20*/  LDSM.16.M88.4 R124, [R6+0xa000] ;  /* 0x00a00000067c783b */ /* 0x000ea80000000200 */
[----:B------:R-:W3:Y:S04]  /*5a30*/  LDSM.16.MT88.4 R76, [R3+0x80] ;  /* 0x00008000034c783b */ /* 0x000ee80000004200 */
[----:B------:R-:W4:Y:S04]  /*5a40*/  LDSM.16.M88.4 R96, [R6+0xb000] ;  /* 0x00b000000660783b */ /* 0x000f280000000200 */
[----:B------:R-:W5:Y:S04]  /*5a50*/  LDSM.16.MT88.4 R128, [R3+0x1000] ;  /* 0x001000000380783b */ /* 0x000f680000004200 */
[----:B------:R-:W3:Y:S04]  /*5a60*/  LDSM.16.MT88.4 R136, [R3+0x1080] ;  /* 0x001080000388783b */ /* 0x000ee80000004200 */
[----:B------:R-:W-:Y:S04]  /*5a70*/  LDSM.16.MT88.4 R112, [R3+0x2000] ;  /* 0x002000000370783b */ /* 0x000fe80000004200 */
[----:B------:R-:W-:Y:S04]  /*5a80*/  LDSM.16.M88.4 R88, [R7+0x8000] ;  /* 0x008000000758783b */ /* 0x000fe80000000200 */
[----:B------:R-:W-:Y:S01]  /*5a90*/  LDSM.16.M88.4 R84, [R7+0x9000] ;  /* 0x009000000754783b */ /* 0x000fe20000000200 */
[C---:B0-----:R-:W-:Y:S03]  /*5aa0*/  HMMA.16816.F32 R100, R80.reuse, R116, R100 ;  /* 0x000000745064723c */ /* 0x041fe60000001864 */
[----:B------:R-:W-:Y:S05]  /*5ab0*/  LDSM.16.MT88.4 R144, [R3+0x2080] ;  /* 0x002080000390783b */ /* 0x000fea0000004200 */
[C---:B-1----:R-:W-:Y:S08]  /*5ac0*/  HMMA.16816.F32 R104, R80.reuse, R120, R104 ;  /* 0x000000785068723c */ /* 0x042ff00000001868 */
[----:B--2---:R-:W-:Y:S08]  /*5ad0*/  HMMA.16816.F32 R108, R80, R124, R108 ;  /* 0x0000007c506c723c */ /* 0x004ff0000000186c */
[C---:B---3--:R-:W-:Y:S08]  /*5ae0*/  HMMA.16816.F32 R148, R76.reuse, R116, R148 ;  /* 0x000000744c94723c */ /* 0x048ff00000001894 */
[C---:B------:R-:W-:Y:S08]  /*5af0*/  HMMA.16816.F32 R140, R76.reuse, R120, R140 ;  /* 0x000000784c8c723c */ /* 0x040ff0000000188c */
[C---:B------:R-:W-:Y:S08]  /*5b00*/  HMMA.16816.F32 R92, R76.reuse, R124, R92 ;  /* 0x0000007c4c5c723c */ /* 0x040ff0000000185c */
[-C--:B----4-:R-:W-:Y:S01]  /*5b10*/  HMMA.16816.F32 R132, R76, R96.reuse, R132 ;  /* 0x000000604c84723c */ /* 0x090fe20000001884 */
[----:B------:R-:W-:Y:S07]  /*5b20*/  LDSM.16.M88.4 R76, [R7+0xb000] ;  /* 0x00b00000074c783b */ /* 0x000fee0000000200 */
[----:B------:R-:W-:Y:S01]  /*5b30*/  HMMA.16816.F32 R152, R80, R96, R152 ;  /* 0x000000605098723c */ /* 0x000fe20000001898 */
[----:B------:R-:W0:Y:S07]  /*5b40*/  LDSM.16.M88.4 R80, [R7+0xa000] ;  /* 0x00a000000750783b */ /* 0x000e2e0000000200 */
[C---:B-----5:R-:W-:Y:S08]  /*5b50*/  HMMA.16816.F32 R100, R128.reuse, R118, R100 ;  /* 0x000000768064723c */ /* 0x060ff00000001864 */
[C---:B------:R-:W-:Y:S08]  /*5b60*/  HMMA.16816.F32 R104, R128.reuse, R122, R104 ;  /* 0x0000007a8068723c */ /* 0x040ff00000001868 */
[----:B------:R-:W-:Y:S08]  /*5b70*/  HMMA.16816.F32 R108, R128, R126, R108 ;  /* 0x0000007e806c723c */ /* 0x000ff0000000186c */
[C---:B------:R-:W-:Y:S01]  /*5b80*/  HMMA.16816.F32 R116, R136.reuse, R118, R148 ;  /* 0x000000768874723c */ /* 0x040fe20000001894 */
[----:B------:R-:W-:Y:S07]  /*5b90*/  LDSM.16.MT88.4 R148, [R3+0x4080] ;  /* 0x004080000394783b */ /* 0x000fee0000004200 */
[C---:B------:R-:W-:Y:S01]  /*5ba0*/  HMMA.16816.F32 R120, R136.reuse, R122, R140 ;  /* 0x0000007a8878723c */ /* 0x040fe2000000188c */
[----:B------:R-:W-:Y:S07]  /*5bb0*/  LDSM.16.M88.4 R140, [R6+0xb080] ;  /* 0x00b08000068c783b */ /* 0x000fee0000000200 */
[C---:B------:R-:W-:Y:S01]  /*5bc0*/  HMMA.16816.F32 R124, R136.reuse, R126, R92 ;  /* 0x0000007e887c723c */ /* 0x040fe2000000185c */
[----:B------:R-:W1:Y:S07]  /*5bd0*/  LDSM.16.MT88.4 R92, [R3+0x3000] ;  /* 0x00300000035c783b */ /* 0x000e6e0000004200 */
[-C--:B------:R-:W-:Y:S01]  /*5be0*/  HMMA.16816.F32 R136, R136, R98.reuse, R132 ;  /* 0x000000628888723c */ /* 0x080fe20000001884 */
[----:B------:R-:W-:Y:S07]  /*5bf0*/  LDSM.16.M88.4 R132, [R6+0x8080] ;  /* 0x008080000684783b */ /* 0x000fee0000000200 */
[----:B------:R-:W-:Y:S01]  /*5c00*/  HMMA.16816.F32 R128, R128, R98, R152 ;  /* 0x000000628080723c */ /* 0x000fe20000001898 */
[----:B------:R-:W2:Y:S04]  /*5c10*/  LDSM.16.MT88.4 R96, [R3+0x3080] ;  /* 0x003080000360783b */ /* 0x000ea80000004200 */
[----:B------:R-:W-:Y:S03]  /*5c20*/  LDSM.16.M88.4 R152, [R6+0x9080] ;  /* 0x009080000698783b */ /* 0x000fe60000000200 */
[----:B0-----:R-:W-:Y:S08]  /*5c30*/  HMMA.16816.F32 R108, R112, R80, R108 ;  /* 0x00000050706c723c */ /* 0x001ff0000000186c */
[C---:B------:R-:W-:Y:S08]  /*5c40*/  HMMA.16816.F32 R116, R144.reuse, R88, R116 ;  /* 0x000000589074723c */ /* 0x040ff00000001874 */
[C---:B------:R-:W-:Y:S08]  /*5c50*/  HMMA.16816.F32 R120, R144.reuse, R84, R120 ;  /* 0x000000549078723c */ /* 0x040ff00000001878 */
[----:B------:R-:W-:Y:S08]  /*5c60*/  HMMA.16816.F32 R124, R144, R80, R124 ;  /* 0x00000050907c723c */ /* 0x000ff0000000187c */
[C---:B------:R-:W-:Y:S08]  /*5c70*/  HMMA.16816.F32 R100, R112.reuse, R88, R100 ;  /* 0x000000587064723c */ /* 0x040ff00000001864 */
[----:B------:R-:W-:Y:S08]  /*5c80*/  HMMA.16816.F32 R104, R112, R84, R104 ;  /* 0x000000547068723c */ /* 0x000ff00000001868 */
[-C--:B------:R-:W-:Y:S01]  /*5c90*/  HMMA.16816.F32 R144, R144, R76.reuse, R136 ;  /* 0x0000004c9090723c */ /* 0x080fe20000001888 */
[----:B------:R-:W-:Y:S07]  /*5ca0*/  LDSM.16.M88.4 R136, [R6+0xa080] ;  /* 0x00a080000688783b */ /* 0x000fee0000000200 */
[----:B------:R-:W-:Y:S01]  /*5cb0*/  HMMA.16816.F32 R112, R112, R76, R128 ;  /* 0x0000004c7070723c */ /* 0x000fe20000001880 */
[----:B------:R-:W0:Y:S07]  /*5cc0*/  LDSM.16.MT88.4 R128, [R3+0x4000] ;  /* 0x004000000380783b */ /* 0x000e2e0000004200 */
[C---:B-1----:R-:W-:Y:S08]  /*5cd0*/  HMMA.16816.F32 R108, R92.reuse, R82, R108 ;  /* 0x000000525c6c723c */ /* 0x042ff0000000186c */
[C---:B------:R-:W-:Y:S08]  /*5ce0*/  HMMA.16816.F32 R100, R92.reuse, R90, R100 ;  /* 0x0000005a5c64723c */ /* 0x040ff00000001864 */
[----:B------:R-:W-:Y:S08]  /*5cf0*/  HMMA.16816.F32 R104, R92, R86, R104 ;  /* 0x000000565c68723c */ /* 0x000ff00000001868 */
[C---:B--2---:R-:W-:Y:S01]  /*5d00*/  HMMA.16816.F32 R116, R96.reuse, R90, R116 ;  /* 0x0000005a6074723c */ /* 0x044fe20000001874 */
[----:B------:R-:W1:Y:S07]  /*5d10*/  LDSM.16.MT88.4 R88, [R3+0x5000] ;  /* 0x005000000358783b */ /* 0x000e6e0000004200 */
[C---:B------:R-:W-:Y:S01]  /*5d20*/  HMMA.16816.F32 R120, R96.reuse, R86, R120 ;  /* 0x000000566078723c */ /* 0x040fe20000001878 */
[----:B------:R-:W-:Y:S07]  /*5d30*/  LDSM.16.M88.4 R84, [R7+0x8080] ;  /* 0x008080000754783b */ /* 0x000fee0000000200 */
[C---:B------:R-:W-:Y:S01]  /*5d40*/  HMMA.16816.F32 R124, R96.reuse, R82, R124 ;  /* 0x00000052607c723c */ /* 0x040fe2000000187c */
[----:B------:R-:W-:Y:S07]  /*5d50*/  LDSM.16.M88.4 R80, [R7+0x9080] ;  /* 0x009080000750783b */ /* 0x000fee0000000200 */
[-C--:B------:R-:W-:Y:S01]  /*5d60*/  HMMA.16816.F32 R144, R96, R78.reuse, R144 ;  /* 0x0000004e6090723c */ /* 0x080fe20000001890 */
[----:B------:R-:W-:Y:S07]  /*5d70*/  LDSM.16.MT88.4 R96, [R3+0x6000] ;  /* 0x006000000360783b */ /* 0x000fee0000004200 */
[----:B------:R-:W-:Y:S01]  /*5d80*/  HMMA.16816.F32 R112, R92, R78, R112 ;  /* 0x0000004e5c70723c */ /* 0x000fe20000001870 */
[----:B------:R-:W2:Y:S04]  /*5d90*/  LDSM.16.MT88.4 R76, [R3+0x5080] ;  /* 0x00508000034c783b */ /* 0x000ea80000004200 */
[----:B------:R-:W3:Y:S03]  /*5da0*/  LDSM.16.M88.4 R92, [R7+0xa080] ;  /* 0x00a08000075c783b */ /* 0x000ee60000000200 */
[C---:B0-----:R-:W-:Y:S08]  /*5db0*/  HMMA.16816.F32 R108, R128.reuse, R136, R108 ;  /* 0x00000088806c723c */ /* 0x041ff0000000186c */
[C---:B------:R-:W-:Y:S08]  /*5dc0*/  HMMA.16816.F32 R100, R128.reuse, R132, R100 ;  /* 0x000000848064723c */ /* 0x040ff00000001864 */
[----:B------:R-:W-:Y:S08]  /*5dd0*/  HMMA.16816.F32 R104, R128, R152, R104 ;  /* 0x000000988068723c */ /* 0x000ff00000001868 */
[C---:B------:R-:W-:Y:S08]  /*5de0*/  HMMA.16816.F32 R116, R148.reuse, R132, R116 ;  /* 0x000000849474723c */ /* 0x040ff00000001874 */
[C---:B------:R-:W-:Y:S08]  /*5df0*/  HMMA.16816.F32 R120, R148.reuse, R152, R120 ;  /* 0x000000989478723c */ /* 0x040ff00000001878 */
[C---:B------:R-:W-:Y:S08]  /*5e00*/  HMMA.16816.F32 R124, R148.reuse, R136, R124 ;  /* 0x00000088947c723c */ /* 0x040ff0000000187c */
[-C--:B------:R-:W-:Y:S01]  /*5e10*/  HMMA.16816.F32 R144, R148, R140.reuse, R144 ;  /* 0x0000008c9490723c */ /* 0x080fe20000001890 */
[----:B------:R-:W0:Y:S07]  /*5e20*/  LDSM.16.MT88.4 R148, [R3+0x6080] ;  /* 0x006080000394783b */ /* 0x000e2e0000004200 */
[----:B------:R-:W-:Y:S01]  /*5e30*/  HMMA.16816.F32 R112, R128, R140, R112 ;  /* 0x0000008c8070723c */ /* 0x000fe20000001870 */
[----:B------:R-:W4:Y:S07]  /*5e40*/  LDSM.16.M88.4 R128, [R7+0xb080] ;  /* 0x00b080000780783b */ /* 0x000f2e0000000200 */
[C---:B-1----:R-:W-:Y:S08]  /*5e50*/  HMMA.16816.F32 R108, R88.reuse, R138, R108 ;  /* 0x0000008a586c723c */ /* 0x042ff0000000186c */
[C---:B------:R-:W-:Y:S08]  /*5e60*/  HMMA.16816.F32 R100, R88.reuse, R134, R100 ;  /* 0x000000865864723c */ /* 0x040ff00000001864 */
[----:B------:R-:W-:Y:S08]  /*5e70*/  HMMA.16816.F32 R104, R88, R154, R104 ;  /* 0x0000009a5868723c */ /* 0x000ff00000001868 */
[C---:B--2---:R-:W-:Y:S01]  /*5e80*/  HMMA.16816.F32 R116, R76.reuse, R134, R116 ;  /* 0x000000864c74723c */ /* 0x044fe20000001874 */
[----:B------:R-:W-:Y:S07]  /*5e90*/  LDSM.16.MT88.4 R132, [R3+0x7080] ;  /* 0x007080000384783b */ /* 0x000fee0000004200 */
[C---:B------:R-:W-:Y:S01]  /*5ea0*/  HMMA.16816.F32 R120, R76.reuse, R154, R120 ;  /* 0x0000009a4c78723c */ /* 0x040fe20000001878 */
[----:B------:R-:W1:Y:S07]  /*5eb0*/  LDSM.16.MT88.4 R152, [R3+0x7000] ;  /* 0x007000000398783b */ /* 0x000e6e0000004200 */
[C---:B------:R-:W-:Y:S08]  /*5ec0*/  HMMA.16816.F32 R124, R76.reuse, R138, R124 ;  /* 0x0000008a4c7c723c */ /* 0x040ff0000000187c */
[-C--:B------:R-:W-:Y:S07]  /*5ed0*/  HMMA.16816.F32 R144, R76, R142.reuse, R144 ;  /* 0x0000008e4c90723c */ /* 0x080fee0000001890 */
[----:B------:R-:W-:Y:S01]  /*5ee0*/  IMAD.WIDE R76, R5, 0x2, R24 ;  /* 0x00000002054c7825 */ /* 0x000fe200078e0218 */
[----:B------:R-:W-:Y:S03]  /*5ef0*/  HMMA.16816.F32 R112, R88, R142, R112 ;  /* 0x0000008e5870723c */ /* 0x000fe60000001870 */
[----:B------:R-:W-:-:S02]  /*5f00*/  IMAD.MOV.U32 R25, RZ, RZ, R76 ;  /* 0x000000ffff197224 */ /* 0x000fc400078e004c */
[----:B------:R-:W-:Y:S02]  /*5f10*/  IMAD.MOV.U32 R24, RZ, RZ, R77 ;  /* 0x000000ffff187224 */ /* 0x000fe400078e004d */
[----:B------:R-:W-:-:S04]  /*5f20*/  IMAD.WIDE R76, R5, 0x2, R28 ;  /* 0x00000002054c7825 */ /* 0x000fc800078e021c */
[----:B------:R-:W-:Y:S02]  /*5f30*/  IMAD.MOV.U32 R29, RZ, RZ, R76 ;  /* 0x000000ffff1d7224 */ /* 0x000fe400078e004c */
[----:B------:R-:W-:Y:S02]  /*5f40*/  IMAD.MOV.U32 R28, RZ, RZ, R77 ;  /* 0x000000ffff1c7224 */ /* 0x000fe400078e004d */
[----:B------:R-:W-:-:S04]  /*5f50*/  IMAD.WIDE R76, R5, 0x2, R30 ;  /* 0x00000002054c7825 */ /* 0x000fc800078e021e */
[----:B------:R-:W-:Y:S02]  /*5f60*/  IMAD.MOV.U32 R31, RZ, RZ, R76 ;  /* 0x000000ffff1f7224 */ /* 0x000fe400078e004c */
[----:B------:R-:W-:Y:S02]  /*5f70*/  IMAD.MOV.U32 R30, RZ, RZ, R77 ;  /* 0x000000ffff1e7224 */ /* 0x000fe400078e004d */
[----:B------:R-:W-:Y:S01]  /*5f80*/  IMAD.WIDE R76, R5, 0x2, R36 ;  /* 0x00000002054c7825 */ /* 0x000fe200078e0224 */
[----:B---3--:R-:W-:Y:S03]  /*5f90*/  HMMA.16816.F32 R108, R96, R92, R108 ;  /* 0x0000005c606c723c */ /* 0x008fe6000000186c */
[----:B------:R-:W-:Y:S02]  /*5fa0*/  IMAD.MOV.U32 R37, RZ, RZ, R76 ;  /* 0x000000ffff257224 */ /* 0x000fe400078e004c */
[----:B------:R-:W-:-:S02]  /*5fb0*/  IMAD.MOV.U32 R36, RZ, RZ, R77 ;  /* 0x000000ffff247224 */ /* 0x000fc400078e004d */
[C---:B------:R-:W-:Y:S01]  /*5fc0*/  IMAD.WIDE R76, R5.reuse, 0x2, R38 ;  /* 0x00000002054c7825 */ /* 0x040fe200078e0226 */
[----:B------:R-:W-:Y:S03]  /*5fd0*/  HMMA.16816.F32 R100, R96, R84, R100 ;  /* 0x000000546064723c */ /* 0x000fe60000001864 */
[----:B------:R-:W-:-:S04]  /*5fe0*/  IMAD.WIDE R78, R5, 0x2, R42 ;  /* 0x00000002054e7825 */ /* 0x000fc800078e022a */
[----:B------:R-:W-:Y:S01]  /*5ff0*/  IMAD.MOV.U32 R39, RZ, RZ, R76 ;  /* 0x000000ffff277224 */ /* 0x000fe200078e004c */
[----:B------:R-:W-:Y:S01]  /*6000*/  HMMA.16816.F32 R104, R96, R80, R104 ;  /* 0x000000506068723c */ /* 0x000fe20000001868 */
[----:B------:R-:W-:Y:S02]  /*6010*/  IMAD.MOV.U32 R38, RZ, RZ, R77 ;  /* 0x000000ffff267224 */ /* 0x000fe400078e004d */
[----:B------:R-:W-:Y:S02]  /*6020*/  IMAD.MOV.U32 R43, RZ, RZ, R78 ;  /* 0x000000ffff2b7224 */ /* 0x000fe400078e004e */
[----:B------:R-:W-:-:S03]  /*6030*/  IMAD.MOV.U32 R42, RZ, RZ, R79 ;  /* 0x000000ffff2a7224 */ /* 0x000fc600078e004f */
[----:B0-----:R-:W-:Y:S01]  /*6040*/  HMMA.16816.F32 R116, R148, R84, R116 ;  /* 0x000000549474723c */ /* 0x001fe20000001874 */
[----:B------:R-:W-:-:S04]  /*6050*/  IMAD.WIDE R76, R5, 0x2, R44 ;  /* 0x00000002054c7825 */ /* 0x000fc800078e022c */
[----:B------:R-:W-:-:S03]  /*6060*/  IMAD.WIDE R78, R5, 0x2, R26 ;  /* 0x00000002054e7825 */ /* 0x000fc600078e021a */
[----:B------:R-:W-:Y:S01]  /*6070*/  HMMA.16816.F32 R120, R148, R80, R120 ;  /* 0x000000509478723c */ /* 0x000fe20000001878 */
[----:B------:R-:W-:-:S07]  /*6080*/  IMAD.MOV.U32 R45, RZ, RZ, R76 ;  /* 0x000000ffff2d7224 */ /* 0x000fce00078e004c */
[----:B------:R-:W-:Y:S01]  /*6090*/  HMMA.16816.F32 R124, R148, R92, R124 ;  /* 0x0000005c947c723c */ /* 0x000fe2000000187c */
[----:B------:R-:W-:-:S07]  /*60a0*/  IMAD.MOV.U32 R44, RZ, RZ, R77 ;  /* 0x000000ffff2c7224 */ /* 0x000fce00078e004d */
[----:B----4-:R-:W-:Y:S01]  /*60b0*/  HMMA.16816.F32 R112, R96, R128, R112 ;  /* 0x000000806070723c */ /* 0x010fe20000001870 */
[----:B------:R-:W-:-:S07]  /*60c0*/  IMAD.MOV.U32 R27, RZ, RZ, R78 ;  /* 0x000000ffff1b7224 */ /* 0x000fce00078e004e */
[----:B------:R-:W-:Y:S01]  /*60d0*/  HMMA.16816.F32 R144, R148, R128, R144 ;  /* 0x000000809490723c */ /* 0x000fe20000001890 */
[----:B------:R-:W-:Y:S02]  /*60e0*/  IMAD.MOV.U32 R26, RZ, RZ, R79 ;  /* 0x000000ffff1a7224 */ /* 0x000fe400078e004f */
[----:B------:R-:W-:Y:S01]  /*60f0*/  IMAD.WIDE R76, R5, 0x2, R46 ;  /* 0x00000002054c7825 */ /* 0x000fe200078e022e */
[----:B------:R-:W-:-:S03]  /*6100*/  IADD3 R8, R8, -0x1, RZ ;  /* 0xffffffff08087810 */ /* 0x000fc60007ffe0ff */
[----:B------:R-:W-:-:S04]  /*6110*/  IMAD.WIDE R78, R5, 0x2, R32 ;  /* 0x00000002054e7825 */ /* 0x000fc800078e0220 */
[----:B------:R-:W-:-:S04]  /*6120*/  IMAD.WIDE R46, R5, 0x2, R50 ;  /* 0x00000002052e7825 */ /* 0x000fc800078e0232 */
[----:B------:R-:W-:Y:S01]  /*6130*/  IMAD.WIDE R12, R5, 0x2, R12 ;  /* 0x00000002050c7825 */ /* 0x000fe200078e020c */
[----:B------:R-:W-:-:S03]  /*6140*/  ISETP.NE.U32.AND P0, PT, R8, RZ, PT ;  /* 0x000000ff0800720c */ /* 0x000fc60003f05070 */
[----:B------:R-:W-:Y:S02]  /*6150*/  IMAD.MOV.U32 R33, RZ, RZ, R78 ;  /* 0x000000ffff217224 */ /* 0x000fe400078e004e */
[----:B------:R-:W-:Y:S02]  /*6160*/  IMAD.MOV.U32 R32, RZ, RZ, R79 ;  /* 0x000000ffff207224 */ /* 0x000fe400078e004f */
[----:B------:R-:W-:Y:S02]  /*6170*/  IMAD.MOV.U32 R51, RZ, RZ, R46 ;  /* 0x000000ffff337224 */ /* 0x000fe400078e002e */
[----:B------:R-:W-:Y:S02]  /*6180*/  IMAD.MOV.U32 R50, RZ, RZ, R47 ;  /* 0x000000ffff327224 */ /* 0x000fe400078e002f */
[----:B------:R-:W-:-:S04]  /*6190*/  IMAD.WIDE R78, R5, 0x2, R34 ;  /* 0x00000002054e7825 */ /* 0x000fc800078e0222 */
[----:B------:R-:W-:Y:S02]  /*61a0*/  IMAD.MOV.U32 R47, RZ, RZ, R12 ;  /* 0x000000ffff2f7224 */ /* 0x000fe400078e000c */
[----:B------:R-:W-:Y:S02]  /*61b0*/  IMAD.MOV.U32 R46, RZ, RZ, R13 ;  /* 0x000000ffff2e7224 */ /* 0x000fe400078e000d */
[----:B------:R-:W-:-:S04]  /*61c0*/  IMAD.WIDE R80, R5, 0x2, R48 ;  /* 0x0000000205507825 */ /* 0x000fc800078e0230 */
[----:B------:R-:W-:-:S04]  /*61d0*/  IMAD.WIDE R12, R5, 0x2, R56 ;  /* 0x00000002050c7825 */ /* 0x000fc800078e0238 */
[----:B------:R-:W-:Y:S02]  /*61e0*/  IMAD.MOV.U32 R35, RZ, RZ, R78 ;  /* 0x000000ffff237224 */ /* 0x000fe400078e004e */
[----:B------:R-:W-:Y:S02]  /*61f0*/  IMAD.MOV.U32 R34, RZ, RZ, R79 ;  /* 0x000000ffff227224 */ /* 0x000fe400078e004f */
[----:B------:R-:W-:Y:S02]  /*6200*/  IMAD.MOV.U32 R49, RZ, RZ, R80 ;  /* 0x000000ffff317224 */ /* 0x000fe400078e0050 */
[----:B------:R-:W-:Y:S02]  /*6210*/  IMAD.MOV.U32 R48, RZ, RZ, R81 ;  /* 0x000000ffff307224 */ /* 0x000fe400078e0051 */
[----:B------:R-:W-:Y:S02]  /*6220*/  IMAD.MOV.U32 R161, RZ, RZ, R76 ;  /* 0x000000ffffa17224 */ /* 0x000fe400078e004c */
[----:B------:R-:W-:-:S02]  /*6230*/  IMAD.MOV.U32 R160, RZ, RZ, R77 ;  /* 0x000000ffffa07224 */ /* 0x000fc400078e004d */
[----:B------:R-:W-:-:S04]  /*6240*/  IMAD.WIDE R78, R5, 0x2, R14 ;  /* 0x00000002054e7825 */ /* 0x000fc800078e020e */
[----:B------:R-:W-:Y:S02]  /*6250*/  IMAD.MOV.U32 R57, RZ, RZ, R12 ;  /* 0x000000ffff397224 */ /* 0x000fe400078e000c */
[----:B------:R-:W-:Y:S02]  /*6260*/  IMAD.MOV.U32 R56, RZ, RZ, R13 ;  /* 0x000000ffff387224 */ /* 0x000fe400078e000d */
[----:B------:R-:W-:-:S04]  /*6270*/  IMAD.WIDE R80, R5, 0x2, R54 ;  /* 0x0000000205507825 */ /* 0x000fc800078e0236 */
[----:B------:R-:W-:-:S04]  /*6280*/  IMAD.WIDE R76, R5, 0x2, R52 ;  /* 0x00000002054c7825 */ /* 0x000fc800078e0234 */
[----:B------:R-:W-:Y:S01]  /*6290*/  IMAD.WIDE R12, R5, 0x2, R62 ;  /* 0x00000002050c7825 */ /* 0x000fe200078e023e */
[C---:B-1----:R-:W-:Y:S03]  /*62a0*/  HMMA.16816.F32 R108, R152.reuse, R94, R108 ;  /* 0x0000005e986c723c */ /* 0x042fe6000000186c */
[----:B------:R-:W-:Y:S02]  /*62b0*/  IMAD.MOV.U32 R180, RZ, RZ, c[0x0][0x188] ;  /* 0x00006200ffb47624 */ /* 0x000fe400078e00ff */
[----:B------:R-:W-:Y:S02]  /*62c0*/  IMAD.MOV.U32 R15, RZ, RZ, R78 ;  /* 0x000000ffff0f7224 */ /* 0x000fe400078e004e */
[----:B------:R-:W-:Y:S01]  /*62d0*/  IMAD.MOV.U32 R14, RZ, RZ, R79 ;  /* 0x000000ffff0e7224 */ /* 0x000fe200078e004f */
[----:B------:R-:W-:Y:S01]  /*62e0*/  HMMA.16816.F32 R100, R152, R86, R100 ;  /* 0x000000569864723c */ /* 0x000fe20000001864 */
[----:B------:R-:W-:-:S02]  /*62f0*/  IMAD.MOV.U32 R55, RZ, RZ, R80 ;  /* 0x000000ffff377224 */ /* 0x000fc400078e0050 */
[----:B------:R-:W-:Y:S02]  /*6300*/  IMAD.MOV.U32 R54, RZ, RZ, R81 ;  /* 0x000000ffff367224 */ /* 0x000fe400078e0051 */
[----:B------:R-:W-:Y:S02]  /*6310*/  IMAD.MOV.U32 R53, RZ, RZ, R76 ;  /* 0x000000ffff357224 */ /* 0x000fe400078e004c */
[----:B------:R-:W-:Y:S01]  /*6320*/  IMAD.MOV.U32 R52, RZ, RZ, R77 ;  /* 0x000000ffff347224 */ /* 0x000fe200078e004d */
[----:B------:R-:W-:Y:S01]  /*6330*/  HMMA.16816.F32 R104, R152, R82, R104 ;  /* 0x000000529868723c */ /* 0x000fe20000001868 */
[----:B------:R-:W-:Y:S01]  /*6340*/  IMAD.WIDE R78, R5, 0x2, R16 ;  /* 0x00000002054e7825 */ /* 0x000fe200078e0210 */
[----:B------:R-:W-:-:S03]  /*6350*/  UIADD3 UR4, UR4, -0x80, URZ ;  /* 0xffffff8004047890 */ /* 0x000fc6000fffe03f */
[----:B------:R-:W-:Y:S02]  /*6360*/  IMAD.MOV.U32 R63, RZ, RZ, R12 ;  /* 0x000000ffff3f7224 */ /* 0x000fe400078e000c */
[----:B------:R-:W-:Y:S01]  /*6370*/  IMAD.MOV.U32 R62, RZ, RZ, R13 ;  /* 0x000000ffff3e7224 */ /* 0x000fe200078e000d */
[----:B------:R-:W-:Y:S01]  /*6380*/  HMMA.16816.F32 R148, R132, R86, R116 ;  /* 0x000000568494723c */ /* 0x000fe20000001874 */
[----:B------:R-:W-:-:S04]  /*6390*/  IMAD.WIDE R80, R5, 0x2, R60 ;  /* 0x0000000205507825 */ /* 0x000fc800078e023c */
[----:B------:R-:W-:-:S03]  /*63a0*/  IMAD.WIDE R76, R5, 0x2, R58 ;  /* 0x00000002054c7825 */ /* 0x000fc600078e023a */
[----:B------:R-:W-:Y:S01]  /*63b0*/  HMMA.16816.F32 R140, R132, R82, R120 ;  /* 0x00000052848c723c */ /* 0x000fe20000001878 */
[----:B------:R-:W-:-:S04]  /*63c0*/  IMAD.WIDE R12, R5, 0x2, R64 ;  /* 0x00000002050c7825 */ /* 0x000fc800078e0240 */
[----:B------:R-:W-:-:S03]  /*63d0*/  IMAD.WIDE R18, R5, 0x2, R18 ;  /* 0x0000000205127825 */ /* 0x000fc600078e0212 */
[----:B------:R-:W-:Y:S01]  /*63e0*/  HMMA.16816.F32 R92, R132, R94, R124 ;  /* 0x0000005e845c723c */ /* 0x000fe2000000187c */
[----:B------:R-:W-:-:S04]  /*63f0*/  IMAD.WIDE R20, R5, 0x2, R20 ;  /* 0x0000000205147825 */ /* 0x000fc800078e0214 */
[----:B------:R-:W-:Y:S02]  /*6400*/  IMAD.SHL.U32 R180, R180, 0x80, RZ ;  /* 0x00000080b4b47824 */ /* 0x000fe400078e00ff */
[----:B------:R-:W-:Y:S01]  /*6410*/  IMAD.WIDE R22, R5, 0x2, R22 ;  /* 0x0000000205167825 */ /* 0x000fe200078e0216 */
[----:B------:R-:W-:Y:S03]  /*6420*/  HMMA.16816.F32 R152, R152, R130, R112 ;  /* 0x000000829898723c */ /* 0x000fe60000001870 */
[----:B------:R-:W-:Y:S02]  /*6430*/  IMAD.MOV.U32 R17, RZ, RZ, R78 ;  /* 0x000000ffff117224 */ /* 0x000fe400078e004e */
[----:B------:R-:W-:-:S03]  /*6440*/  IMAD.MOV.U32 R16, RZ, RZ, R79 ;  /* 0x000000ffff107224 */ /* 0x000fc600078e004f */
[----:B------:R-:W-:Y:S01]  /*6450*/  HMMA.16816.F32 R132, R132, R130, R144 ;  /* 0x000000828484723c */ /* 0x000fe20000001890 */
[----:B------:R-:W-:Y:S02]  /*6460*/  IMAD.MOV.U32 R61, RZ, RZ, R80 ;  /* 0x000000ffff3d7224 */ /* 0x000fe400078e0050 */
[----:B------:R-:W-:Y:S02]  /*6470*/  IMAD.MOV.U32 R60, RZ, RZ, R81 ;  /* 0x000000ffff3c7224 */ /* 0x000fe400078e0051 */
[----:B------:R-:W-:-:S04]  /*6480*/  IMAD.WIDE R10, R5, 0x2, R10 ;  /* 0x00000002050a7825 */ /* 0x000fc800078e020a */
[----:B------:R-:W-:-:S04]  /*6490*/  IMAD.WIDE R40, R5, 0x2, R40 ;  /* 0x0000000205287825 */ /* 0x000fc800078e0228 */
[----:B------:R-:W-:Y:S02]  /*64a0*/  IMAD.MOV.U32 R59, RZ, RZ, R76 ;  /* 0x000000ffff3b7224 */ /* 0x000fe400078e004c */
[----:B------:R-:W-:Y:S02]  /*64b0*/  IMAD.MOV.U32 R58, RZ, RZ, R77 ;  /* 0x000000ffff3a7224 */ /* 0x000fe400078e004d */
        /* <DEDUP_REMOVED lines=12> */
[----:B------:R-:W-:Y:S01]  /*6580*/  IMAD.MOV.U32 R139, RZ, RZ, R23 ;  /* 0x000000ffff8b7224 */ /* 0x000fe200078e0017 */
[----:B------:R-:W-:Y:S01]  /*6590*/  @!P0 CALL.REL.NOINC `(.L_x_2) ;  /* 0x0000001000008944 */ /* 0x000fe20003c00000 */
[----:B------:R-:W-:Y:S05]  /*65a0*/  BRA `(.L_x_3) ;  /* 0xffffcba000007947 */ /* 0x000fea000383ffff */
.L_x_2:
[----:B------:R-:W-:Y:S02]  /*65b0*/  F2FP.PACK_AB R2, R143, R151 ;  /* 0x000000978f02723e */ /* 0x000fe400000000ff */
[----:B------:R-:W-:Y:S02]  /*65c0*/  F2FP.PACK_AB R4, R107, R103 ;  /* 0x000000676b04723e */ /* 0x000fe400000000ff */
[----:B------:R-:W-:Y:S02]  /*65d0*/  F2FP.PACK_AB R6, R141, R149 ;  /* 0x000000958d06723e */ /* 0x000fe400000000ff */
[----:B------:R-:W-:Y:S02]  /*65e0*/  F2FP.PACK_AB R8, R105, R101 ;  /* 0x000000656908723e */ /* 0x000fe400000000ff */
[----:B------:R-:W-:-:S02]  /*65f0*/  F2FP.PACK_AB R3, R135, R95 ;  /* 0x0000005f8703723e */ /* 0x000fc400000000ff */
[----:B------:R-:W-:Y:S02]  /*6600*/  F2FP.PACK_AB R143, R134, R94 ;  /* 0x0000005e868f723e */ /* 0x000fe400000000ff */
        /* <DEDUP_REMOVED lines=10> */
.L_x_1:
[----:B------:R-:W2:Y:S04]  /*66b0*/  LDL.LU R15, [R1] ;  /* 0x00000000010f7983 */ /* 0x000ea80000300800 */
[----:B------:R-:W1:Y:S02]  /*66c0*/  S2R R12, SR_TID.X ;  /* 0x00000000000c7919 */ /* 0x000e640000002100 */
[----:B01----:R-:W-:-:S02]  /*66d0*/  IMAD.SHL.U32 R0, R12, 0x8, RZ ;  /* 0x000000080c007824 */ /* 0x003fc400078e00ff */
[----:B------:R-:W-:Y:S01]  /*66e0*/  IMAD.SHL.U32 R10, R12, 0x20, RZ ;  /* 0x000000200c0a7824 */ /* 0x000fe200078e00ff */
[----:B------:R-:W-:Y:S02]  /*66f0*/  SHF.R.S32.HI R14, RZ, 0x4, R12 ;  /* 0x00000004ff0e7819 */ /* 0x000fe4000001140c */
[----:B------:R-:W-:Y:S02]  /*6700*/  LOP3.LUT R11, R0, 0x78, RZ, 0xc0, !PT ;  /* 0x00000078000b7812 */ /* 0x000fe400078ec0ff */
[----:B------:R-:W-:Y:S02]  /*6710*/  LOP3.LUT R12, R12, 0xc, RZ, 0xc0, !PT ;  /* 0x0000000c0c0c7812 */ /* 0x000fe400078ec0ff */
[----:B------:R-:W-:Y:S02]  /*6720*/  LOP3.LUT R13, R10, 0x60, RZ, 0xc0, !PT ;  /* 0x000000600a0d7812 */ /* 0x000fe400078ec0ff */
[----:B------:R-:W-:Y:S02]  /*6730*/  LOP3.LUT R11, R11, 0x180, R218, 0xf8, !PT ;  /* 0x000001800b0b7812 */ /* 0x000fe400078ef8da */
[----:B------:R-:W-:Y:S01]  /*6740*/  SGXT R10, R14, 0x1 ;  /* 0x000000010e0a781a */ /* 0x000fe20000000200 */
[----:B------:R-:W-:Y:S01]  /*6750*/  IMAD R13, R12, 0x400, R13 ;  /* 0x000004000c0d7824 */ /* 0x000fe200078e020d */
[----:B------:R-:W-:-:S02]  /*6760*/  LOP3.LUT R0, R0, 0x780, RZ, 0xc0, !PT ;  /* 0x0000078000007812 */ /* 0x000fc400078ec0ff */
[----:B------:R-:W-:Y:S01]  /*6770*/  LOP3.LUT R10, R11, 0x1008, R10, 0x78, !PT ;  /* 0x000010080b0a7812 */ /* 0x000fe200078e780a */
[----:B------:R-:W-:-:S04]  /*6780*/  IMAD R13, R12, 0x2, R13 ;  /* 0x000000020c0d7824 */ /* 0x000fc800078e020d */
[----:B------:R-:W-:Y:S01]  /*6790*/  IMAD.IADD R13, R0, 0x1, R13 ;  /* 0x00000001000d7824 */ /* 0x000fe200078e020d */
[----:B------:R-:W-:Y:S04]  /*67a0*/  BAR.SYNC.DEFER_BLOCKING 0x0 ;  /* 0x0000000000007b1d */ /* 0x000fe80000010000 */
[C---:B------:R-:W-:Y:S02]  /*67b0*/  LOP3.LUT R11, R13.reuse, 0x8, RZ, 0x3c, !PT ;  /* 0x000000080d0b7812 */ /* 0x040fe400078e3cff */
[----:B------:R-:W-:Y:S02]  /*67c0*/  LOP3.LUT R12, R13, 0x10, RZ, 0x3c, !PT ;  /* 0x000000100d0c7812 */ /* 0x000fe400078e3cff */
[C---:B------:R-:W-:Y:S01]  /*67d0*/  ISETP.GE.AND P0, PT, R217.reuse, c[0x0][0x178], PT ;  /* 0x00005e00d9007a0c */ /* 0x040fe20003f06270 */
[----:B------:R-:W-:-:S03]  /*67e0*/  IMAD R217, R217, c[0x0][0x194], RZ ;  /* 0x00006500d9d97a24 */ /* 0x000fc600078e02ff */
[C---:B------:R-:W-:Y:S01]  /*67f0*/  ISETP.LT.AND P4, PT, R216.reuse, c[0x0][0x17c], !P0 ;  /* 0x00005f00d8007a0c */ /* 0x040fe20004781270 */
[----:B------:R-:W-:Y:S01]  /*6800*/  IMAD R216, R216, c[0x0][0x198], RZ ;  /* 0x00006600d8d87a24 */ /* 0x000fe200078e02ff */
[----:B------:R-:W-:Y:S02]  /*6810*/  LEA R30, P1, R217, c[0x0][0x170], 0x1 ;  /* 0x00005c00d91e7a11 */ /* 0x000fe400078208ff */
[C---:B------:R-:W-:Y:S01]  /*6820*/  ISETP.LT.AND P2, PT, R215.reuse, c[0x0][0x17c], !P0 ;  /* 0x00005f00d7007a0c */ /* 0x040fe20004741270 */
[----:B------:R-:W-:Y:S01]  /*6830*/  IMAD R215, R215, c[0x0][0x198], RZ ;  /* 0x00006600d7d77a24 */ /* 0x000fe200078e02ff */
[C---:B------:R-:W-:Y:S01]  /*6840*/  ISETP.LT.AND P3, PT, R214.reuse, c[0x0][0x17c], !P0 ;  /* 0x00005f00d6007a0c */ /* 0x040fe20004761270 */
[----:B------:R-:W-:Y:S01]  /*6850*/  IMAD R214, R214, c[0x0][0x198], RZ ;  /* 0x00006600d6d67a24 */ /* 0x000fe200078e02ff */
[----:B------:R-:W-:Y:S02]  /*6860*/  LEA.HI.X.SX32 R217, R217, c[0x0][0x174], 0x1, P1 ;  /* 0x00005d00d9d97a11 */ /* 0x000fe400008f0eff */
[C---:B------:R-:W-:Y:S01]  /*6870*/  ISETP.LT.AND P1, PT, R213.reuse, c[0x0][0x17c], !P0 ;  /* 0x00005f00d5007a0c */ /* 0x040fe20004721270 */
[----:B------:R-:W-:Y:S01]  /*6880*/  IMAD R213, R213, c[0x0][0x198], RZ ;  /* 0x00006600d5d57a24 */ /* 0x000fe200078e02ff */
[----:B--2---:R-:W-:-:S04]  /*6890*/  LOP3.LUT R10, R10, R15, RZ, 0xfc, !PT ;  /* 0x0000000f0a0a7212 */ /* 0x004fc800078efcff */
[----:B------:R-:W-:Y:S01]  /*68a0*/  LOP3.LUT R0, R10, 0x10, RZ, 0x3c, !PT ;  /* 0x000000100a007812 */ /* 0x000fe200078e3cff */
[----:B------:R-:W-:Y:S04]  /*68b0*/  STS.64 [R10], R100 ;  /* 0x000000640a007388 */ /* 0x000fe80000000a00 */
[----:B------:R-:W-:Y:S04]  /*68c0*/  STS.64 [R10+0x400], R8 ;  /* 0x000400080a007388 */ /* 0x000fe80000000a00 */
[----:B------:R-:W-:Y:S04]  /*68d0*/  STS.64 [R10+0x200], R140 ;  /* 0x0002008c0a007388 */ /* 0x000fe80000000a00 */
[----:B------:R0:W-:Y:S04]  /*68e0*/  STS.64 [R10+0x600], R6 ;  /* 0x000600060a007388 */ /* 0x0001e80000000a00 */
[----:B------:R-:W-:Y:S04]  /*68f0*/  STS.64 [R0+0x2000], R102 ;  /* 0x0020006600007388 */ /* 0x000fe80000000a00 */
[----:B------:R-:W-:Y:S04]  /*6900*/  STS.64 [R0+0x2400], R4 ;  /* 0x0024000400007388 */ /* 0x000fe80000000a00 */
[----:B------:R-:W-:Y:S04]  /*6910*/  STS.64 [R0+0x2200], R142 ;  /* 0x0022008e00007388 */ /* 0x000fe80000000a00 */
[----:B------:R1:W-:Y:S04]  /*6920*/  STS.64 [R0+0x2600], R2 ;  /* 0x0026000200007388 */ /* 0x0003e80000000a00 */
[----:B------:R-:W-:Y:S01]  /*6930*/  BAR.SYNC.DEFER_BLOCKING 0x0 ;  /* 0x0000000000007b1d */ /* 0x000fe20000010000 */
[----:B0-----:R-:W-:-:S05]  /*6940*/  LOP3.LUT R10, R13, 0x18, RZ, 0x3c, !PT ;  /* 0x000000180d0a7812 */ /* 0x001fca00078e3cff */
[----:B------:R-:W0:Y:S04]  /*6950*/  LDS.64 R14, [R13] ;  /* 0x000000000d0e7984 */ /* 0x000e280000000a00 */
[----:B------:R-:W2:Y:S04]  /*6960*/  LDS.64 R18, [R11] ;  /* 0x000000000b127984 */ /* 0x000ea80000000a00 */
[----:B------:R-:W3:Y:S04]  /*6970*/  LDS.64 R22, [R12] ;  /* 0x000000000c167984 */ /* 0x000ee80000000a00 */
[----:B------:R-:W4:Y:S04]  /*6980*/  LDS.64 R26, [R10] ;  /* 0x000000000a1a7984 */ /* 0x000f280000000a00 */
[----:B------:R-:W5:Y:S04]  /*6990*/  LDS.64 R16, [R13+0x800] ;  /* 0x000800000d107984 */ /* 0x000f680000000a00 */
[----:B------:R-:W5:Y:S01]  /*69a0*/  LDS.64 R20, [R11+0x800] ;  /* 0x000800000b147984 */ /* 0x000f620000000a00 */
[----:B-1----:R-:W-:-:S03]  /*69b0*/  LEA R2, P6, R216, R30, 0x1 ;  /* 0x0000001ed8027211 */ /* 0x002fc600078c08ff */
[----:B------:R-:W1:Y:S01]  /*69c0*/  LDS.64 R24, [R12+0x800] ;  /* 0x000800000c187984 */ /* 0x000e620000000a00 */
[----:B------:R-:W-:-:S03]  /*69d0*/  LEA R4, P5, R215, R30, 0x1 ;  /* 0x0000001ed7047211 */ /* 0x000fc600078a08ff */
[----:B------:R0:W1:Y:S01]  /*69e0*/  LDS.64 R28, [R10+0x800] ;  /* 0x000800000a1c7984 */ /* 0x0000620000000a00 */
[-C--:B------:R-:W-:Y:S02]  /*69f0*/  LEA.HI.X.SX32 R3, R216, R217.reuse, 0x1, P6 ;  /* 0x000000d9d8037211 */ /* 0x080fe400030f0eff */
[CC--:B------:R-:W-:Y:S02]  /*6a00*/  LEA R6, P6, R214.reuse, R30.reuse, 0x1 ;  /* 0x0000001ed6067211 */ /* 0x0c0fe400078c08ff */
[-C--:B------:R-:W-:Y:S02]  /*6a10*/  LEA.HI.X.SX32 R5, R215, R217.reuse, 0x1, P5 ;  /* 0x000000d9d7057211 */ /* 0x080fe400028f0eff */
[----:B------:R-:W-:Y:S01]  /*6a20*/  LEA.HI.X.SX32 R7, R214, R217, 0x1, P6 ;  /* 0x000000d9d6077211 */ /* 0x000fe200030f0eff */
[----:B0-----:R0:W-:Y:S01]  /*6a30*/  @P4 STG.E.U16 [R2.64], R14 ;  /* 0x0000000e02004986 */ /* 0x0011e2000c101506 */
[----:B------:R-:W-:-:S03]  /*6a40*/  LEA R8, P4, R213, R30, 0x1 ;  /* 0x0000001ed5087211 */ /* 0x000fc600078808ff */
[----:B--2---:R2:W-:Y:S01]  /*6a50*/  @P2 STG.E.U16 [R4.64], R18 ;  /* 0x0000001204002986 */ /* 0x0045e2000c101506 */
[----:B------:R-:W-:-:S03]  /*6a60*/  LEA.HI.X.SX32 R9, R213, R217, 0x1, P4 ;  /* 0x000000d9d5097211 */ /* 0x000fc600020f0eff */
[----:B---3--:R3:W-:Y:S01]  /*6a70*/  @P3 STG.E.U16 [R6.64], R22 ;  /* 0x0000001606003986 */ /* 0x0087e2000c101506 */
[C---:B------:R-:W-:Y:S01]  /*6a80*/  ISETP.LT.AND P3, PT, R212.reuse, c[0x0][0x17c], !P0 ;  /* 0x00005f00d4007a0c */ /* 0x040fe20004761270 */
[----:B------:R-:W-:Y:S01]  /*6a90*/  IMAD R212, R212, c[0x0][0x198], RZ ;  /* 0x00006600d4d47a24 */ /* 0x000fe200078e02ff */
[C---:B------:R-:W-:Y:S01]  /*6aa0*/  ISETP.LT.AND P2, PT, R211.reuse, c[0x0][0x17c], !P0 ;  /* 0x00005f00d3007a0c */ /* 0x040fe20004741270 */
[----:B------:R-:W-:Y:S01]  /*6ab0*/  IMAD R211, R211, c[0x0][0x198], RZ ;  /* 0x00006600d3d37a24 */ /* 0x000fe200078e02ff */
[----:B----4-:R4:W-:Y:S02]  /*6ac0*/  @P1 STG.E.U16 [R8.64], R26 ;  /* 0x0000001a08001986 */ /* 0x0109e4000c101506 */
[-C--:B------:R-:W-:Y:S02]  /*6ad0*/  LEA R10, P1, R212, R30.reuse, 0x1 ;  /* 0x0000001ed40a7211 */ /* 0x080fe400078208ff */
[C---:B------:R-:W-:Y:S01]  /*6ae0*/  ISETP.LT.AND P4, PT, R210.reuse, c[0x0][0x17c], !P0 ;  /* 0x00005f00d2007a0c */ /* 0x040fe20004781270 */
[----:B------:R-:W-:Y:S01]  /*6af0*/  IMAD R210, R210, c[0x0][0x198], RZ ;  /* 0x00006600d2d27a24 */ /* 0x000fe200078e02ff */
[----:B0-----:R-:W-:-:S02]  /*6b00*/  LEA R2, P5, R211, R30, 0x1 ;  /* 0x0000001ed3027211 */ /* 0x001fc400078a08ff */
[-C--:B------:R-:W-:Y:S02]  /*6b10*/  LEA.HI.X.SX32 R11, R212, R217.reuse, 0x1, P1 ;  /* 0x000000d9d40b7211 */ /* 0x080fe400008f0eff */
[C---:B------:R-:W-:Y:S01]  /*6b20*/  ISETP.LT.AND P1, PT, R209.reuse, c[0x0][0x17c], !P0 ;  /* 0x00005f00d1007a0c */ /* 0x040fe20004721270 */
[----:B------:R-:W-:Y:S01]  /*6b30*/  IMAD R209, R209, c[0x0][0x198], RZ ;  /* 0x00006600d1d17a24 */ /* 0x000fe200078e02ff */
[-C--:B------:R-:W-:Y:S02]  /*6b40*/  LEA.HI.X.SX32 R3, R211, R217.reuse, 0x1, P5 ;  /* 0x000000d9d3037211 */ /* 0x080fe400028f0eff */
[CC--:B--2---:R-:W-:Y:S01]  /*6b50*/  LEA R4, P6, R210.reuse, R30.reuse, 0x1 ;  /* 0x0000001ed2047211 */ /* 0x0c4fe200078c08ff */
[----:B-----5:R0:W-:Y:S01]  /*6b60*/  @P3 STG.E.U16 [R10.64], R16 ;  /* 0x000000100a003986 */ /* 0x0201e2000c101506 */
[CC--:B---3--:R-:W-:Y:S02]  /*6b70*/  LEA R6, P3, R209.reuse, R30.reuse, 0x1 ;  /* 0x0000001ed1067211 */ /* 0x0c8fe400078608ff */
[-C--:B------:R-:W-:Y:S01]  /*6b80*/  LEA.HI.X.SX32 R5, R210, R217.reuse, 0x1, P6 ;  /* 0x000000d9d2057211 */ /* 0x080fe200030f0eff */
[----:B------:R-:W-:Y:S01]  /*6b90*/  @P2 STG.E.U16 [R2.64], R20 ;  /* 0x0000001402002986 */ /* 0x000fe2000c101506 */
[C---:B------:R-:W-:Y:S01]  /*6ba0*/  ISETP.LT.AND P2, PT, R208.reuse, c[0x0][0x17c], !P0 ;  /* 0x00005f00d0007a0c */ /* 0x040fe20004741270 */
[----:B------:R-:W-:Y:S01]  /*6bb0*/  IMAD R208, R208, c[0x0][0x198], RZ ;  /* 0x00006600d0d07a24 */ /* 0x000fe200078e02ff */
[----:B------:R-:W-:Y:S01]  /*6bc0*/  LEA.HI.X.SX32 R7, R209, R217, 0x1, P3 ;  /* 0x000000d9d1077211 */ /* 0x000fe200018f0eff */
[----:B-1----:R1:W-:Y:S01]  /*6bd0*/  @P4 STG.E.U16 [R4.64], R24 ;  /* 0x0000001804004986 */ /* 0x0023e2000c101506 */
[C---:B------:R-:W-:Y:S01]  /*6be0*/  ISETP.LT.AND P3, PT, R207.reuse, c[0x0][0x17c], !P0 ;  /* 0x00005f00cf007a0c */ /* 0x040fe20004761270 */
[----:B------:R-:W-:Y:S01]  /*6bf0*/  IMAD R207, R207, c[0x0][0x198], RZ ;  /* 0x00006600cfcf7a24 */ /* 0x000fe200078e02ff */
[----:B----4-:R-:W-:Y:S01]  /*6c00*/  LEA R8, P4, R208, R30, 0x1 ;  /* 0x0000001ed0087211 */ /* 0x010fe200078808ff */
[----:B------:R2:W-:Y:S01]  /*6c10*/  @P1 STG.E.U16 [R6.64], R28 ;  /* 0x0000001c06001986 */ /* 0x0005e2000c101506 */
[----:B------:R-:W-:-:S02]  /*6c20*/  PRMT R14, R14, 0x7632, R14 ;  /* 0x000076320e0e7816 */ /* 0x000fc4000000000e */
[CC--:B0-----:R-:W-:Y:S02]  /*6c30*/  LEA R10, P5, R207.reuse, R30.reuse, 0x1 ;  /* 0x0000001ecf0a7211 */ /* 0x0c1fe400078a08ff */
[-C--:B------:R-:W-:Y:S02]  /*6c40*/  LEA.HI.X.SX32 R9, R208, R217.reuse, 0x1, P4 ;  /* 0x000000d9d0097211 */ /* 0x080fe400020f0eff */
[C---:B------:R-:W-:Y:S01]  /*6c50*/  ISETP.LT.AND P1, PT, R206.reuse, c[0x0][0x17c], !P0 ;  /* 0x00005f00ce007a0c */ /* 0x040fe20004721270 */
[----:B------:R-:W-:Y:S01]  /*6c60*/  IMAD R206, R206, c[0x0][0x198], RZ ;  /* 0x00006600cece7a24 */ /* 0x000fe200078e02ff */
[----:B------:R-:W-:Y:S01]  /*6c70*/  LEA.HI.X.SX32 R11, R207, R217, 0x1, P5 ;  /* 0x000000d9cf0b7211 */ /* 0x000fe200028f0eff */
[----:B------:R-:W-:Y:S01]  /*6c80*/  @P2 STG.E.U16 [R8.64], R14 ;  /* 0x0000000e08002986 */ /* 0x000fe2000c101506 */
[----:B-1----:R-:W-:Y:S02]  /*6c90*/  PRMT R5, R18, 0x7632, R5 ;  /* 0x0000763212057816 */ /* 0x002fe40000000005 */
[----:B------:R-:W-:-:S03]  /*6ca0*/  LEA R2, P2, R206, R30, 0x1 ;  /* 0x0000001ece027211 */ /* 0x000fc600078408ff */
[----:B------:R0:W-:Y:S01]  /*6cb0*/  @P3 STG.E.U16 [R10.64], R5 ;  /* 0x000000050a003986 */ /* 0x0001e2000c101506 */
[----:B------:R-:W-:Y:S02]  /*6cc0*/  LEA.HI.X.SX32 R3, R206, R217, 0x1, P2 ;  /* 0x000000d9ce037211 */ /* 0x000fe400010f0eff */
[C---:B------:R-:W-:Y:S01]  /*6cd0*/  ISETP.LT.AND P3, PT, R205.reuse, c[0x0][0x17c], !P0 ;  /* 0x00005f00cd007a0c */ /* 0x040fe20004761270 */
[----:B------:R-:W-:Y:S01]  /*6ce0*/  IMAD R205, R205, c[0x0][0x198], RZ ;  /* 0x00006600cdcd7a24 */ /* 0x000fe200078e02ff */
[----:B------:R-:W-:Y:S02]  /*6cf0*/  PRMT R22, R22, 0x7632, R22 ;  /* 0x0000763216167816 */ /* 0x000fe40000000016 */
[C---:B------:R-:W-:Y:S01]  /*6d00*/  ISETP.LT.AND P2, PT, R204.reuse, c[0x0][0x17c], !P0 ;  /* 0x00005f00cc007a0c */ /* 0x040fe20004741270 */
[----:B------:R-:W-:Y:S01]  /*6d10*/  IMAD R204, R204, c[0x0][0x198], RZ ;  /* 0x00006600cccc7a24 */ /* 0x000fe200078e02ff */
[-C--:B------:R-:W-:Y:S01]  /*6d20*/  LEA R4, P4, R205, R30.reuse, 0x1 ;  /* 0x0000001ecd047211 */ /* 0x080fe200078808ff */
[----:B------:R1:W-:Y:S01]  /*6d30*/  @P1 STG.E.U16 [R2.64], R22 ;  /* 0x0000001602001986 */ /* 0x0003e2000c101506 */
[C---:B------:R-:W-:Y:S01]  /*6d40*/  ISETP.LT.AND P1, PT, R203.reuse, c[0x0][0x17c], !P0 ;  /* 0x00005f00cb007a0c */ /* 0x040fe20004721270 */
[----:B------:R-:W-:Y:S01]  /*6d50*/  IMAD R203, R203, c[0x0][0x198], RZ ;  /* 0x00006600cbcb7a24 */ /* 0x000fe200078e02ff */
[----:B--2---:R-:W-:-:S02]  /*6d60*/  LEA R6, P5, R204, R30, 0x1 ;  /* 0x0000001ecc067211 */ /* 0x004fc400078a08ff */
[-C--:B0-----:R-:W-:Y:S02]  /*6d70*/  LEA.HI.X.SX32 R5, R205, R217.reuse, 0x1, P4 ;  /* 0x000000d9cd057211 */ /* 0x081fe400020f0eff */
[----:B------:R-:W-:Y:S02]  /*6d80*/  PRMT R26, R26, 0x7632, R26 ;  /* 0x000076321a1a7816 */ /* 0x000fe4000000001a */
[----:B------:R-:W-:Y:S02]  /*6d90*/  LEA.HI.X.SX32 R7, R204, R217, 0x1, P5 ;  /* 0x000000d9cc077211 */ /* 0x000fe400028f0eff */
[----:B-1----:R-:W-:Y:S02]  /*6da0*/  PRMT R3, R16, 0x7632, R3 ;  /* 0x0000763210037816 */ /* 0x002fe40000000003 */
[----:B------:R-:W-:Y:S01]  /*6db0*/  LEA R8, P4, R203, R30, 0x1 ;  /* 0x0000001ecb087211 */ /* 0x000fe200078808ff */
[----:B------:R0:W-:Y:S01]  /*6dc0*/  @P3 STG.E.U16 [R4.64], R26 ;  /* 0x0000001a04003986 */ /* 0x0001e2000c101506 */
[----:B------:R-:W-:-:S02]  /*6dd0*/  PRMT R20, R20, 0x7632, R20 ;  /* 0x0000763214147816 */ /* 0x000fc40000000014 */
[----:B------:R-:W-:Y:S01]  /*6de0*/  LEA.HI.X.SX32 R9, R203, R217, 0x1, P4 ;  /* 0x000000d9cb097211 */ /* 0x000fe200020f0eff */
[----:B------:R1:W-:Y:S01]  /*6df0*/  @P2 STG.E.U16 [R6.64], R3 ;  /* 0x0000000306002986 */ /* 0x0003e2000c101506 */
[C---:B------:R-:W-:Y:S01]  /*6e00*/  ISETP.LT.AND P2, PT, R202.reuse, c[0x0][0x17c], !P0 ;  /* 0x00005f00ca007a0c */ /* 0x040fe20004741270 */
[----:B------:R-:W-:Y:S01]  /*6e10*/  IMAD R202, R202, c[0x0][0x198], RZ ;  /* 0x00006600caca7a24 */ /* 0x000fe200078e02ff */
[C---:B------:R-:W-:Y:S01]  /*6e20*/  ISETP.LT.AND P4, PT, R201.reuse, c[0x0][0x17c], !P0 ;  /* 0x00005f00c9007a0c */ /* 0x040fe20004781270 */
[----:B------:R-:W-:Y:S01]  /*6e30*/  IMAD R201, R201, c[0x0][0x198], RZ ;  /* 0x00006600c9c97a24 */ /* 0x000fe200078e02ff */
[C---:B------:R-:W-:Y:S01]  /*6e40*/  ISETP.LT.AND P3, PT, R200.reuse, c[0x0][0x17c], !P0 ;  /* 0x00005f00c8007a0c */ /* 0x040fe20004761270 */
[----:B------:R2:W-:Y:S01]  /*6e50*/  @P1 STG.E.U16 [R8.64], R20 ;  /* 0x0000001408001986 */ /* 0x0005e2000c101506 */
[----:B------:R-:W-:Y:S01]  /*6e60*/  IMAD R200, R200, c[0x0][0x198], RZ ;  /* 0x00006600c8c87a24 */ /* 0x000fe200078e02ff */
[-C--:B------:R-:W-:Y:S02]  /*6e70*/  LEA R2, P6, R202, R30.reuse, 0x1 ;  /* 0x0000001eca027211 */ /* 0x080fe400078c08ff */
[C---:B------:R-:W-:Y:S01]  /*6e80*/  ISETP.LT.AND P1, PT, R199.reuse, c[0x0][0x17c], !P0 ;  /* 0x00005f00c7007a0c */ /* 0x040fe20004721270 */
[----:B------:R-:W-:Y:S01]  /*6e90*/  IMAD R199, R199, c[0x0][0x198], RZ ;  /* 0x00006600c7c77a24 */ /* 0x000fe200078e02ff */
[----:B0-----:R-:W-:-:S02]  /*6ea0*/  LEA R4, P5, R201, R30, 0x1 ;  /* 0x0000001ec9047211 */ /* 0x001fc400078a08ff */
[----:B------:R-:W-:Y:S02]  /*6eb0*/  PRMT R24, R24, 0x7632, R24 ;  /* 0x0000763218187816 */ /* 0x000fe40000000018 */
[-C--:B-1----:R-:W-:Y:S02]  /*6ec0*/  LEA.HI.X.SX32 R3, R202, R217.reuse, 0x1, P6 ;  /* 0x000000d9ca037211 */ /* 0x082fe400030f0eff */
[-C--:B------:R-:W-:Y:S02]  /*6ed0*/  LEA R6, P6, R200, R30.reuse, 0x1 ;  /* 0x0000001ec8067211 */ /* 0x080fe400078c08ff */
[----:B------:R-:W-:Y:S02]  /*6ee0*/  PRMT R28, R28, 0x7632, R28 ;  /* 0x000076321c1c7816 */ /* 0x000fe4000000001c */
[-C--:B------:R-:W-:Y:S02]  /*6ef0*/  LEA.HI.X.SX32 R5, R201, R217.reuse, 0x1, P5 ;  /* 0x000000d9c9057211 */ /* 0x080fe400028f0eff */
[----:B--2---:R-:W-:Y:S01]  /*6f00*/  LEA R8, P5, R199, R30, 0x1 ;  /* 0x0000001ec7087211 */ /* 0x004fe200078a08ff */
[----:B------:R0:W-:Y:S01]  /*6f10*/  @P2 STG.E.U16 [R2.64], R24 ;  /* 0x0000001802002986 */ /* 0x0001e2000c101506 */
[----:B------:R-:W-:-:S02]  /*6f20*/  LEA.HI.X.SX32 R7, R200, R217, 0x1, P6 ;  /* 0x000000d9c8077211 */ /* 0x000fc400030f0eff */
[C---:B------:R-:W-:Y:S01]  /*6f30*/  ISETP.LT.AND P2, PT, R198.reuse, c[0x0][0x17c], !P0 ;  /* 0x00005f00c6007a0c */ /* 0x040fe20004741270 */
[----:B------:R1:W-:Y:S01]  /*6f40*/  @P4 STG.E.U16 [R4.64], R28 ;  /* 0x0000001c04004986 */ /* 0x0003e2000c101506 */
[----:B------:R-:W-:Y:S01]  /*6f50*/  LEA.HI.X.SX32 R9, R199, R217, 0x1, P5 ;  /* 0x000000d9c7097211 */ /* 0x000fe200028f0eff */
[----:B------:R-:W-:Y:S01]  /*6f60*/  IMAD R198, R198, c[0x0][0x198], RZ ;  /* 0x00006600c6c67a24 */ /* 0x000fe200078e02ff */
[C---:B------:R-:W-:Y:S01]  /*6f70*/  ISETP.LT.AND P4, PT, R197.reuse, c[0x0][0x17c], !P0 ;  /* 0x00005f00c5007a0c */ /* 0x040fe20004781270 */
[----:B------:R-:W-:Y:S01]  /*6f80*/  IMAD R197, R197, c[0x0][0x198], RZ ;  /* 0x00006600c5c57a24 */ /* 0x000fe200078e02ff */
[----:B------:R2:W-:Y:S01]  /*6f90*/  @P3 STG.E.U16 [R6.64], R15 ;  /* 0x0000000f06003986 */ /* 0x0005e2000c101506 */
[C---:B------:R-:W-:Y:S01]  /*6fa0*/  ISETP.LT.AND P3, PT, R196.reuse, c[0x0][0x17c], !P0 ;  /* 0x00005f00c4007a0c */ /* 0x040fe20004761270 */
[----:B------:R-:W-:Y:S01]  /*6fb0*/  IMAD R196, R196, c[0x0][0x198], RZ ;  /* 0x00006600c4c47a24 */ /* 0x000fe200078e02ff */
[-C--:B0-----:R-:W-:Y:S01]  /*6fc0*/  LEA R2, P6, R198, R30.reuse, 0x1 ;  /* 0x0000001ec6027211 */ /* 0x081fe200078c08ff */
[----:B------:R0:W-:Y:S01]  /*6fd0*/  @P1 STG.E.U16 [R8.64], R19 ;  /* 0x0000001308001986 */ /* 0x0001e2000c101506 */
[C---:B------:R-:W-:Y:S01]  /*6fe0*/  ISETP.LT.AND P1, PT, R195.reuse, c[0x0][0x17c], !P0 ;  /* 0x00005f00c3007a0c */ /* 0x040fe20004721270 */
[----:B------:R-:W-:Y:S01]  /*6ff0*/  IMAD R195, R195, c[0x0][0x198], RZ ;  /* 0x00006600c3c37a24 */ /* 0x000fe200078e02ff */
[----:B-1----:R-:W-:-:S02]  /*7000*/  LEA R4, P5, R197, R30, 0x1 ;  /* 0x0000001ec5047211 */ /* 0x002fc400078a08ff */
[-C--:B------:R-:W-:Y:S02]  /*7010*/  LEA.HI.X.SX32 R3, R198, R217.reuse, 0x1, P6 ;  /* 0x000000d9c6037211 */ /* 0x080fe400030f0eff */
[-C--:B------:R-:W-:Y:S02]  /*7020*/  LEA.HI.X.SX32 R5, R197, R217.reuse, 0x1, P5 ;  /* 0x000000d9c5057211 */ /* 0x080fe400028f0eff */
[CC--:B--2---:R-:W-:Y:S01]  /*7030*/  LEA R6, P6, R196.reuse, R30.reuse, 0x1 ;  /* 0x0000001ec4067211 */ /* 0x0c4fe200078c08ff */
[----:B------:R1:W-:Y:S01]  /*7040*/  @P2 STG.E.U16 [R2.64], R23 ;  /* 0x0000001702002986 */ /* 0x0003e2000c101506 */
[C---:B0-----:R-:W-:Y:S02]  /*7050*/  LEA R8, P5, R195.reuse, R30, 0x1 ;  /* 0x0000001ec3087211 */ /* 0x041fe400078a08ff */
[-C--:B------:R-:W-:Y:S01]  /*7060*/  LEA.HI.X.SX32 R7, R196, R217.reuse, 0x1, P6 ;  /* 0x000000d9c4077211 */ /* 0x080fe200030f0eff */
[----:B------:R0:W-:Y:S01]  /*7070*/  @P4 STG.E.U16 [R4.64], R27 ;  /* 0x0000001b04004986 */ /* 0x0001e2000c101506 */
[C---:B------:R-:W-:Y:S01]  /*7080*/  ISETP.LT.AND P2, PT, R194.reuse, c[0x0][0x17c], !P0 ;  /* 0x00005f00c2007a0c */ /* 0x040fe20004741270 */
[----:B------:R-:W-:Y:S01]  /*7090*/  IMAD R194, R194, c[0x0][0x198], RZ ;  /* 0x00006600c2c27a24 */ /* 0x000fe200078e02ff */
[----:B------:R-:W-:-:S02]  /*70a0*/  LEA.HI.X.SX32 R9, R195, R217, 0x1, P5 ;  /* 0x000000d9c3097211 */ /* 0x000fc400028f0eff */
[C---:B------:R-:W-:Y:S01]  /*70b0*/  ISETP.LT.AND P4, PT, R193.reuse, c[0x0][0x17c], !P0 ;  /* 0x00005f00c1007a0c */ /* 0x040fe20004781270 */
[----:B------:R-:W-:Y:S01]  /*70c0*/  IMAD R193, R193, c[0x0][0x198], RZ ;  /* 0x00006600c1c17a24 */ /* 0x000fe200078e02ff */
[----:B------:R2:W-:Y:S01]  /*70d0*/  @P3 STG.E.U16 [R6.64], R17 ;  /* 0x0000001106003986 */ /* 0x0005e2000c101506 */
[C---:B------:R-:W-:Y:S01]  /*70e0*/  ISETP.LT.AND P3, PT, R192.reuse, c[0x0][0x17c], !P0 ;  /* 0x00005f00c0007a0c */ /* 0x040fe20004761270 */
[----:B------:R-:W-:Y:S01]  /*70f0*/  IMAD R192, R192, c[0x0][0x198], RZ ;  /* 0x00006600c0c07a24 */ /* 0x000fe200078e02ff */
[CC--:B-1----:R-:W-:Y:S01]  /*7100*/  LEA R2, P6, R194.reuse, R30.reuse, 0x1 ;  /* 0x0000001ec2027211 */ /* 0x0c2fe200078c08ff */
[----:B------:R1:W-:Y:S01]  /*7110*/  @P1 STG.E.U16 [R8.64], R21 ;  /* 0x0000001508001986 */ /* 0x0003e2000c101506 */
[C---:B------:R-:W-:Y:S01]  /*7120*/  ISETP.LT.AND P1, PT, R191.reuse, c[0x0][0x17c], !P0 ;  /* 0x00005f00bf007a0c */ /* 0x040fe20004721270 */
[----:B------:R-:W-:Y:S01]  /*7130*/  IMAD R191, R191, c[0x0][0x198], RZ ;  /* 0x00006600bfbf7a24 */ /* 0x000fe200078e02ff */
[----:B0-----:R-:W-:Y:S02]  /*7140*/  LEA R4, P5, R193, R30, 0x1 ;  /* 0x0000001ec1047211 */ /* 0x001fe400078a08ff */
[----:B------:R-:W-:-:S02]  /*7150*/  LEA.HI.X.SX32 R3, R194, R217, 0x1, P6 ;  /* 0x000000d9c2037211 */ /* 0x000fc400030f0eff */
[-C--:B------:R-:W-:Y:S02]  /*7160*/  LEA.HI.X.SX32 R5, R193, R217.reuse, 0x1, P5 ;  /* 0x000000d9c1057211 */ /* 0x080fe400028f0eff */
[CC--:B--2---:R-:W-:Y:S01]  /*7170*/  LEA R6, P6, R192.reuse, R30.reuse, 0x1 ;  /* 0x0000001ec0067211 */ /* 0x0c4fe200078c08ff */
[----:B------:R-:W-:Y:S01]  /*7180*/  @P2 STG.E.U16 [R2.64], R25 ;  /* 0x0000001902002986 */ /* 0x000fe2000c101506 */
[----:B-1----:R-:W-:Y:S02]  /*7190*/  LEA R8, P5, R191, R30, 0x1 ;  /* 0x0000001ebf087211 */ /* 0x002fe400078a08ff */
[----:B------:R-:W-:Y:S01]  /*71a0*/  PRMT R15, R15, 0x7632, R15 ;  /* 0x000076320f0f7816 */ /* 0x000fe2000000000f */
[----:B------:R0:W-:Y:S01]  /*71b0*/  @P4 STG.E.U16 [R4.64], R29 ;  /* 0x0000001d04004986 */ /* 0x0001e2000c101506 */
[----:B------:R-:W-:Y:S02]  /*71c0*/  LEA.HI.X.SX32 R7, R192, R217, 0x1, P6 ;  /* 0x000000d9c0077211 */ /* 0x000fe400030f0eff */
[----:B------:R-:W-:-:S02]  /*71d0*/  PRMT R19, R19, 0x7632, R19 ;  /* 0x0000763213137816 */ /* 0x000fc40000000013 */
[----:B------:R-:W-:Y:S02]  /*71e0*/  LEA.HI.X.SX32 R9, R191, R217, 0x1, P5 ;  /* 0x000000d9bf097211 */ /* 0x000fe400028f0eff */
[C---:B------:R-:W-:Y:S01]  /*71f0*/  ISETP.LT.AND P4, PT, R189.reuse, c[0x0][0x17c], !P0 ;  /* 0x00005f00bd007a0c */ /* 0x040fe20004781270 */
[----:B------:R-:W-:Y:S01]  /*7200*/  IMAD R189, R189, c[0x0][0x198], RZ ;  /* 0x00006600bdbd7a24 */ /* 0x000fe200078e02ff */
[----:B------:R1:W-:Y:S01]  /*7210*/  @P3 STG.E.U16 [R6.64], R15 ;  /* 0x0000000f06003986 */ /* 0x0003e2000c101506 */
[C---:B------:R-:W-:Y:S01]  /*7220*/  ISETP.LT.AND P3, PT, R188.reuse, c[0x0][0x17c], !P0 ;  /* 0x00005f00bc007a0c */ /* 0x040fe20004761270 */
[----:B------:R-:W-:Y:S02]  /*7230*/  IMAD R188, R188, c[0x0][0x198], RZ ;  /* 0x00006600bcbc7a24 */ /* 0x000fe400078e02ff */
[----:B------:R2:W-:Y:S01]  /*7240*/  @P1 STG.E.U16 [R8.64], R19 ;  /* 0x0000001308001986 */ /* 0x0005e2000c101506 */
[----:B------:R-:W-:Y:S01]  /*7250*/  IMAD R11, R185, c[0x0][0x198], RZ ;  /* 0x00006600b90b7a24 */ /* 0x000fe200078e02ff */
[----:B0-----:R-:W-:-:S02]  /*7260*/  LEA R4, P1, R189, R30, 0x1 ;  /* 0x0000001ebd047211 */ /* 0x001fc400078208ff */
[C---:B------:R-:W-:Y:S01]  /*7270*/  ISETP.LT.AND P5, PT, R190.reuse, c[0x0][0x17c], !P0 ;  /* 0x00005f00be007a0c */ /* 0x040fe200047a1270 */
[----:B------:R-:W-:Y:S01]  /*7280*/  IMAD R190, R190, c[0x0][0x198], RZ ;  /* 0x00006600bebe7a24 */ /* 0x000fe200078e02ff */
[-C--:B------:R-:W-:Y:S02]  /*7290*/  LEA.HI.X.SX32 R5, R189, R217.reuse, 0x1, P1 ;  /* 0x000000d9bd057211 */ /* 0x080fe400008f0eff */
[-C--:B-1----:R-:W-:Y:S02]  /*72a0*/  LEA R6, P2, R188, R30.reuse, 0x1 ;  /* 0x0000001ebc067211 */ /* 0x082fe400078408ff */
[-C--:B------:R-:W-:Y:S01]  /*72b0*/  LEA R10, P1, R11, R30.reuse, 0x1 ;  /* 0x0000001e0b0a7211 */ /* 0x080fe200078208ff */
[----:B------:R-:W-:Y:S01]  /*72c0*/  IMAD R0, R187, c[0x0][0x198], RZ ;  /* 0x00006600bb007a24 */ /* 0x000fe200078e02ff */
[----:B------:R-:W-:Y:S02]  /*72d0*/  LEA R2, P6, R190, R30, 0x1 ;  /* 0x0000001ebe027211 */ /* 0x000fe400078c08ff */
[----:B------:R-:W-:-:S02]  /*72e0*/  LEA.HI.X.SX32 R7, R188, R217, 0x1, P2 ;  /* 0x000000d9bc077211 */ /* 0x000fc400010f0eff */
[----:B------:R-:W-:Y:S02]  /*72f0*/  ISETP.LT.AND P2, PT, R187, c[0x0][0x17c], !P0 ;  /* 0x00005f00bb007a0c */ /* 0x000fe40004741270 */
[-C--:B------:R-:W-:Y:S02]  /*7300*/  LEA.HI.X.SX32 R11, R11, R217.reuse, 0x1, P1 ;  /* 0x000000d90b0b7211 */ /* 0x080fe400008f0eff */
[----:B------:R-:W-:Y:S02]  /*7310*/  ISETP.LT.AND P1, PT, R185, c[0x0][0x17c], !P0 ;  /* 0x00005f00b9007a0c */ /* 0x000fe40004721270 */
[----:B------:R-:W-:Y:S02]  /*7320*/  ISETP.LT.AND P0, PT, R186, c[0x0][0x17c], !P0 ;  /* 0x00005f00ba007a0c */ /* 0x000fe40004701270 */
[----:B------:R-:W-:Y:S02]  /*7330*/  LEA.HI.X.SX32 R3, R190, R217, 0x1, P6 ;  /* 0x000000d9be037211 */ /* 0x000fe400030f0eff */
[----:B--2---:R-:W-:-:S02]  /*7340*/  LEA R8, P6, R0, R30, 0x1 ;  /* 0x0000001e00087211 */ /* 0x004fc400078c08ff */
[----:B------:R-:W-:Y:S02]  /*7350*/  PRMT R23, R23, 0x7632, R23 ;  /* 0x0000763217177816 */ /* 0x000fe40000000017 */
[----:B------:R-:W-:Y:S01]  /*7360*/  PRMT R27, R27, 0x7632, R27 ;  /* 0x000076321b1b7816 */ /* 0x000fe2000000001b */
[----:B------:R-:W-:Y:S01]  /*7370*/  IMAD R13, R186, c[0x0][0x198], RZ ;  /* 0x00006600ba0d7a24 */ /* 0x000fe200078e02ff */
[----:B------:R-:W-:Y:S02]  /*7380*/  PRMT R17, R17, 0x7632, R17 ;  /* 0x0000763211117816 */ /* 0x000fe40000000011 */
[----:B------:R-:W-:Y:S02]  /*7390*/  LEA.HI.X.SX32 R9, R0, R217, 0x1, P6 ;  /* 0x000000d900097211 */ /* 0x000fe400030f0eff */
[----:B------:R-:W-:Y:S01]  /*73a0*/  PRMT R21, R21, 0x7632, R21 ;  /* 0x0000763215157816 */ /* 0x000fe20000000015 */
[----:B------:R0:W-:Y:S01]  /*73b0*/  @P5 STG.E.U16 [R2.64], R23 ;  /* 0x0000001702005986 */ /* 0x0001e2000c101506 */
[----:B------:R-:W-:-:S03]  /*73c0*/  PRMT R25, R25, 0x7632, R25 ;  /* 0x0000763219197816 */ /* 0x000fc60000000019 */
[----:B------:R0:W-:Y:S01]  /*73d0*/  @P4 STG.E.U16 [R4.64], R27 ;  /* 0x0000001b04004986 */ /* 0x0001e2000c101506 */
[----:B------:R-:W-:-:S03]  /*73e0*/  LEA R12, P6, R13, R30, 0x1 ;  /* 0x0000001e0d0c7211 */ /* 0x000fc600078c08ff */
[----:B------:R0:W-:Y:S04]  /*73f0*/  @P3 STG.E.U16 [R6.64], R17 ;  /* 0x0000001106003986 */ /* 0x0001e8000c101506 */
[----:B------:R0:W-:Y:S01]  /*7400*/  @P2 STG.E.U16 [R8.64], R21 ;  /* 0x0000001508002986 */ /* 0x0001e2000c101506 */
[----:B------:R-:W-:-:S03]  /*7410*/  LEA.HI.X.SX32 R13, R13, R217, 0x1, P6 ;  /* 0x000000d90d0d7211 */ /* 0x000fc600030f0eff */
[----:B------:R0:W-:Y:S01]  /*7420*/  @P1 STG.E.U16 [R10.64], R25 ;  /* 0x000000190a001986 */ /* 0x0001e2000c101506 */
[----:B------:R-:W-:Y:S05]  /*7430*/  @!P0 EXIT ;  /* 0x000000000000894d */ /* 0x000fea0003800000 */
[----:B0-----:R-:W-:-:S05]  /*7440*/  PRMT R6, R29, 0x7632, R6 ;  /* 0x000076321d067816 */ /* 0x001fca0000000006 */
[----:B------:R-:W-:Y:S01]  /*7450*/  STG.E.U16 [R12.64], R6 ;  /* 0x000000060c007986 */ /* 0x000fe2000c101506 */
[----:B------:R-:W-:Y:S05]  /*7460*/  EXIT ;  /* 0x000000000000794d */ /* 0x000fea0003800000 */
.L_x_4:
[----:B------:R-:W-:-:S00]  /*7470*/  BRA `(.L_x_4) ;  /* 0xfffffff000007947 */ /* 0x000fc0000383ffff */
[----:B------:R-:W-:-:S00]  /*7480*/  NOP ;  /* 0x0000000000007918 */ /* 0x000fc00000000000 */
[----:B------:R-:W-:-:S00]  /*7490*/  NOP ;  /* 0x0000000000007918 */ /* 0x000fc00000000000 */
[----:B------:R-:W-:-:S00]  /*74a0*/  NOP ;  /* 0x0000000000007918 */ /* 0x000fc00000000000 */
[----:B------:R-:W-:-:S00]  /*74b0*/  NOP ;  /* 0x0000000000007918 */ /* 0x000fc00000000000 */
[----:B------:R-:W-:-:S00]  /*74c0*/  NOP ;  /* 0x0000000000007918 */ /* 0x000fc00000000000 */
[----:B------:R-:W-:-:S00]  /*74d0*/  NOP ;  /* 0x0000000000007918 */ /* 0x000fc00000000000 */
[----:B------:R-:W-:-:S00]  /*74e0*/  NOP ;  /* 0x0000000000007918 */ /* 0x000fc00000000000 */
[----:B------:R-:W-:-:S00]  /*74f0*/  NOP ;  /* 0x0000000000007918 */ /* 0x000fc00000000000 */
.L_x_5:


//--------------------- .nv.shared.matmul_kernel  --------------------------
	.section	.nv.shared.matmul_kernel,"aw",@nobits
	.sectionflags	@""
	.align	16
